//
// Generated by NVIDIA NVVM Compiler
//
// Compiler Build ID: CL-36424714
// Cuda compilation tools, release 13.0, V13.0.88
// Based on NVVM 20.0.0
//

.version 9.0
.target sm_100
.address_size 64

	// .globl	bit_reverse_permutation

.visible .entry bit_reverse_permutation(
	.param .u64 .ptr .align 1 bit_reverse_permutation_param_0,
	.param .u32 bit_reverse_permutation_param_1,
	.param .u32 bit_reverse_permutation_param_2
)
{
	.reg .pred 	%p<8>;
	.reg .b32 	%r<56>;
	.reg .b64 	%rd<9>;

	ld.param.u64 	%rd1, [bit_reverse_permutation_param_0];
	ld.param.u32 	%r22, [bit_reverse_permutation_param_1];
	ld.param.u32 	%r21, [bit_reverse_permutation_param_2];
	mov.u32 	%r23, %ctaid.x;
	mov.u32 	%r24, %ntid.x;
	mov.u32 	%r25, %tid.x;
	mad.lo.s32 	%r1, %r23, %r24, %r25;
	shr.u32 	%r26, %r22, 1;
	setp.ge.u32 	%p1, %r1, %r26;
	@%p1 bra 	$L__BB0_10;
	setp.eq.s32 	%p2, %r21, 0;
	mov.b32 	%r55, 0;
	@%p2 bra 	$L__BB0_8;
	and.b32  	%r2, %r21, 3;
	setp.lt.u32 	%p3, %r21, 4;
	mov.b32 	%r55, 0;
	mov.u32 	%r50, %r1;
	@%p3 bra 	$L__BB0_5;
	and.b32  	%r31, %r21, -4;
	neg.s32 	%r46, %r31;
	mov.b32 	%r55, 0;
	mov.u32 	%r50, %r1;
$L__BB0_4:
	shl.b32 	%r32, %r50, 2;
	and.b32  	%r33, %r32, 4;
	shr.u32 	%r34, %r50, 2;
	shl.b32 	%r35, %r55, 3;
	or.b32  	%r36, %r35, %r33;
	and.b32  	%r37, %r50, 2;
	or.b32  	%r38, %r37, %r36;
	and.b32  	%r39, %r34, 1;
	or.b32  	%r40, %r39, %r38;
	shr.u32 	%r41, %r50, 3;
	shl.b32 	%r42, %r40, 1;
	and.b32  	%r43, %r41, 1;
	or.b32  	%r55, %r43, %r42;
	shr.u32 	%r50, %r50, 4;
	add.s32 	%r46, %r46, 4;
	setp.ne.s32 	%p4, %r46, 0;
	@%p4 bra 	$L__BB0_4;
$L__BB0_5:
	setp.eq.s32 	%p5, %r2, 0;
	@%p5 bra 	$L__BB0_8;
	neg.s32 	%r52, %r2;
$L__BB0_7:
	.pragma "nounroll";
	shl.b32 	%r44, %r55, 1;
	and.b32  	%r45, %r50, 1;
	or.b32  	%r55, %r45, %r44;
	shr.u32 	%r50, %r50, 1;
	add.s32 	%r52, %r52, 1;
	setp.ne.s32 	%p6, %r52, 0;
	@%p6 bra 	$L__BB0_7;
$L__BB0_8:
	setp.ge.u32 	%p7, %r1, %r55;
	@%p7 bra 	$L__BB0_10;
	cvta.to.global.u64 	%rd2, %rd1;
	mul.wide.u32 	%rd3, %r1, 8;
	add.s64 	%rd4, %rd2, %rd3;
	ld.global.u64 	%rd5, [%rd4];
	mul.wide.u32 	%rd6, %r55, 8;
	add.s64 	%rd7, %rd2, %rd6;
	ld.global.u64 	%rd8, [%rd7];
	st.global.u64 	[%rd4], %rd8;
	st.global.u64 	[%rd7], %rd5;
$L__BB0_10:
	ret;

}
	// .globl	ntt_forward
.visible .entry ntt_forward(
	.param .u64 .ptr .align 1 ntt_forward_param_0,
	.param .u64 .ptr .align 1 ntt_forward_param_1,
	.param .u32 ntt_forward_param_2,
	.param .u64 ntt_forward_param_3,
	.param .u32 ntt_forward_param_4,
	.param .u32 ntt_forward_param_5
)
{
	.reg .pred 	%p<42>;
	.reg .b32 	%r<66>;
	.reg .b64 	%rd<186>;

	ld.param.u64 	%rd75, [ntt_forward_param_0];
	ld.param.u64 	%rd76, [ntt_forward_param_1];
	ld.param.u32 	%r4, [ntt_forward_param_2];
	ld.param.u64 	%rd77, [ntt_forward_param_3];
	ld.param.u32 	%r5, [ntt_forward_param_5];
	mov.u32 	%r6, %ctaid.x;
	mov.u32 	%r7, %ntid.x;
	mov.u32 	%r8, %tid.x;
	mad.lo.s32 	%r1, %r6, %r7, %r8;
	shr.u32 	%r9, %r4, 1;
	setp.ge.u32 	%p1, %r1, %r9;
	@%p1 bra 	$L__BB1_53;
	cvta.to.global.u64 	%rd78, %rd76;
	cvta.to.global.u64 	%rd79, %rd75;
	shl.b32 	%r10, %r5, 1;
	div.u32 	%r11, %r1, %r5;
	mul.lo.s32 	%r12, %r11, %r5;
	sub.s32 	%r13, %r1, %r12;
	mad.lo.s32 	%r14, %r11, %r10, %r13;
	add.s32 	%r15, %r14, %r5;
	div.u32 	%r16, %r4, %r10;
	mul.lo.s32 	%r17, %r16, %r13;
	rem.u32 	%r18, %r17, %r4;
	mul.wide.u32 	%rd80, %r18, 8;
	add.s64 	%rd81, %rd78, %rd80;
	ld.global.u64 	%rd82, [%rd81];
	mul.wide.u32 	%rd83, %r14, 8;
	add.s64 	%rd1, %rd79, %rd83;
	ld.global.u64 	%rd2, [%rd1];
	mul.wide.u32 	%rd84, %r15, 8;
	add.s64 	%rd3, %rd79, %rd84;
	ld.global.u64 	%rd85, [%rd3];
	mul.lo.s64 	%rd164, %rd85, %rd82;
	mul.hi.u64 	%rd5, %rd82, %rd85;
	setp.ne.s64 	%p2, %rd5, 0;
	@%p2 bra 	$L__BB1_3;
$L__BB1_2:
	mov.u64 	%rd185, %rd164;
	setp.lt.u64 	%p39, %rd185, %rd77;
	sub.s64 	%rd164, %rd185, %rd77;
	@%p39 bra 	$L__BB1_52;
	bra.uni 	$L__BB1_2;
$L__BB1_3:
	or.b64  	%rd86, %rd5, %rd77;
	and.b64  	%rd87, %rd86, -4294967296;
	setp.ne.s64 	%p3, %rd87, 0;
	@%p3 bra 	$L__BB1_5;
	cvt.u32.u64 	%r19, %rd77;
	cvt.u32.u64 	%r20, %rd5;
	rem.u32 	%r21, %r20, %r19;
	cvt.u64.u32 	%rd165, %r21;
	bra.uni 	$L__BB1_6;
$L__BB1_5:
	rem.u64 	%rd165, %rd5, %rd77;
$L__BB1_6:
	mov.b64 	%rd167, 0;
	mov.b64 	%rd166, 56;
	mov.b32 	%r65, 0;
	cvt.u32.u64 	%r59, %rd77;
$L__BB1_7:
	shl.b64 	%rd90, %rd167, 1;
	setp.lt.u64 	%p4, %rd90, %rd77;
	selp.b64 	%rd91, 0, %rd77, %p4;
	sub.s64 	%rd169, %rd90, %rd91;
	cvt.u32.u64 	%r23, %rd166;
	add.s32 	%r24, %r23, 7;
	mov.b64 	%rd92, 1;
	shl.b64 	%rd14, %rd92, %r24;
	and.b64  	%rd93, %rd14, %rd165;
	setp.eq.s64 	%p5, %rd93, 0;
	@%p5 bra 	$L__BB1_12;
	or.b64  	%rd94, %rd14, %rd77;
	and.b64  	%rd95, %rd94, -4294967296;
	setp.ne.s64 	%p6, %rd95, 0;
	@%p6 bra 	$L__BB1_10;
	cvt.u32.u64 	%r26, %rd14;
	rem.u32 	%r27, %r26, %r59;
	cvt.u64.u32 	%rd168, %r27;
	bra.uni 	$L__BB1_11;
$L__BB1_10:
	rem.u64 	%rd168, %rd14, %rd77;
$L__BB1_11:
	add.s64 	%rd96, %rd168, %rd169;
	setp.lt.u64 	%p7, %rd96, %rd77;
	selp.b64 	%rd97, 0, %rd77, %p7;
	sub.s64 	%rd169, %rd96, %rd97;
$L__BB1_12:
	shl.b64 	%rd98, %rd169, 1;
	setp.lt.u64 	%p8, %rd98, %rd77;
	selp.b64 	%rd99, 0, %rd77, %p8;
	sub.s64 	%rd171, %rd98, %rd99;
	add.s32 	%r29, %r23, 6;
	mov.b64 	%rd100, 1;
	shl.b64 	%rd21, %rd100, %r29;
	and.b64  	%rd101, %rd21, %rd165;
	setp.eq.s64 	%p9, %rd101, 0;
	@%p9 bra 	$L__BB1_17;
	or.b64  	%rd102, %rd21, %rd77;
	and.b64  	%rd103, %rd102, -4294967296;
	setp.ne.s64 	%p10, %rd103, 0;
	@%p10 bra 	$L__BB1_15;
	cvt.u32.u64 	%r31, %rd21;
	rem.u32 	%r32, %r31, %r59;
	cvt.u64.u32 	%rd170, %r32;
	bra.uni 	$L__BB1_16;
$L__BB1_15:
	rem.u64 	%rd170, %rd21, %rd77;
$L__BB1_16:
	add.s64 	%rd104, %rd170, %rd171;
	setp.lt.u64 	%p11, %rd104, %rd77;
	selp.b64 	%rd105, 0, %rd77, %p11;
	sub.s64 	%rd171, %rd104, %rd105;
$L__BB1_17:
	shl.b64 	%rd106, %rd171, 1;
	setp.lt.u64 	%p12, %rd106, %rd77;
	selp.b64 	%rd107, 0, %rd77, %p12;
	sub.s64 	%rd173, %rd106, %rd107;
	add.s32 	%r34, %r23, 5;
	mov.b64 	%rd108, 1;
	shl.b64 	%rd28, %rd108, %r34;
	and.b64  	%rd109, %rd28, %rd165;
	setp.eq.s64 	%p13, %rd109, 0;
	@%p13 bra 	$L__BB1_22;
	or.b64  	%rd110, %rd28, %rd77;
	and.b64  	%rd111, %rd110, -4294967296;
	setp.ne.s64 	%p14, %rd111, 0;
	@%p14 bra 	$L__BB1_20;
	cvt.u32.u64 	%r36, %rd28;
	rem.u32 	%r37, %r36, %r59;
	cvt.u64.u32 	%rd172, %r37;
	bra.uni 	$L__BB1_21;
$L__BB1_20:
	rem.u64 	%rd172, %rd28, %rd77;
$L__BB1_21:
	add.s64 	%rd112, %rd172, %rd173;
	setp.lt.u64 	%p15, %rd112, %rd77;
	selp.b64 	%rd113, 0, %rd77, %p15;
	sub.s64 	%rd173, %rd112, %rd113;
$L__BB1_22:
	shl.b64 	%rd114, %rd173, 1;
	setp.lt.u64 	%p16, %rd114, %rd77;
	selp.b64 	%rd115, 0, %rd77, %p16;
	sub.s64 	%rd175, %rd114, %rd115;
	add.s32 	%r39, %r23, 4;
	mov.b64 	%rd116, 1;
	shl.b64 	%rd35, %rd116, %r39;
	and.b64  	%rd117, %rd35, %rd165;
	setp.eq.s64 	%p17, %rd117, 0;
	@%p17 bra 	$L__BB1_27;
	or.b64  	%rd118, %rd35, %rd77;
	and.b64  	%rd119, %rd118, -4294967296;
	setp.ne.s64 	%p18, %rd119, 0;
	@%p18 bra 	$L__BB1_25;
	cvt.u32.u64 	%r41, %rd35;
	rem.u32 	%r42, %r41, %r59;
	cvt.u64.u32 	%rd174, %r42;
	bra.uni 	$L__BB1_26;
$L__BB1_25:
	rem.u64 	%rd174, %rd35, %rd77;
$L__BB1_26:
	add.s64 	%rd120, %rd174, %rd175;
	setp.lt.u64 	%p19, %rd120, %rd77;
	selp.b64 	%rd121, 0, %rd77, %p19;
	sub.s64 	%rd175, %rd120, %rd121;
$L__BB1_27:
	shl.b64 	%rd122, %rd175, 1;
	setp.lt.u64 	%p20, %rd122, %rd77;
	selp.b64 	%rd123, 0, %rd77, %p20;
	sub.s64 	%rd177, %rd122, %rd123;
	add.s32 	%r44, %r23, 3;
	mov.b64 	%rd124, 1;
	shl.b64 	%rd42, %rd124, %r44;
	and.b64  	%rd125, %rd42, %rd165;
	setp.eq.s64 	%p21, %rd125, 0;
	@%p21 bra 	$L__BB1_32;
	or.b64  	%rd126, %rd42, %rd77;
	and.b64  	%rd127, %rd126, -4294967296;
	setp.ne.s64 	%p22, %rd127, 0;
	@%p22 bra 	$L__BB1_30;
	cvt.u32.u64 	%r46, %rd42;
	rem.u32 	%r47, %r46, %r59;
	cvt.u64.u32 	%rd176, %r47;
	bra.uni 	$L__BB1_31;
$L__BB1_30:
	rem.u64 	%rd176, %rd42, %rd77;
$L__BB1_31:
	add.s64 	%rd128, %rd176, %rd177;
	setp.lt.u64 	%p23, %rd128, %rd77;
	selp.b64 	%rd129, 0, %rd77, %p23;
	sub.s64 	%rd177, %rd128, %rd129;
$L__BB1_32:
	shl.b64 	%rd130, %rd177, 1;
	setp.lt.u64 	%p24, %rd130, %rd77;
	selp.b64 	%rd131, 0, %rd77, %p24;
	sub.s64 	%rd179, %rd130, %rd131;
	add.s32 	%r49, %r23, 2;
	mov.b64 	%rd132, 1;
	shl.b64 	%rd49, %rd132, %r49;
	and.b64  	%rd133, %rd49, %rd165;
	setp.eq.s64 	%p25, %rd133, 0;
	@%p25 bra 	$L__BB1_37;
	or.b64  	%rd134, %rd49, %rd77;
	and.b64  	%rd135, %rd134, -4294967296;
	setp.ne.s64 	%p26, %rd135, 0;
	@%p26 bra 	$L__BB1_35;
	cvt.u32.u64 	%r51, %rd49;
	rem.u32 	%r52, %r51, %r59;
	cvt.u64.u32 	%rd178, %r52;
	bra.uni 	$L__BB1_36;
$L__BB1_35:
	rem.u64 	%rd178, %rd49, %rd77;
$L__BB1_36:
	add.s64 	%rd136, %rd178, %rd179;
	setp.lt.u64 	%p27, %rd136, %rd77;
	selp.b64 	%rd137, 0, %rd77, %p27;
	sub.s64 	%rd179, %rd136, %rd137;
$L__BB1_37:
	shl.b64 	%rd138, %rd179, 1;
	setp.lt.u64 	%p28, %rd138, %rd77;
	selp.b64 	%rd139, 0, %rd77, %p28;
	sub.s64 	%rd181, %rd138, %rd139;
	add.s32 	%r54, %r23, 1;
	mov.b64 	%rd140, 1;
	shl.b64 	%rd56, %rd140, %r54;
	and.b64  	%rd141, %rd56, %rd165;
	setp.eq.s64 	%p29, %rd141, 0;
	@%p29 bra 	$L__BB1_42;
	or.b64  	%rd142, %rd56, %rd77;
	and.b64  	%rd143, %rd142, -4294967296;
	setp.ne.s64 	%p30, %rd143, 0;
	@%p30 bra 	$L__BB1_40;
	cvt.u32.u64 	%r56, %rd56;
	rem.u32 	%r57, %r56, %r59;
	cvt.u64.u32 	%rd180, %r57;
	bra.uni 	$L__BB1_41;
$L__BB1_40:
	rem.u64 	%rd180, %rd56, %rd77;
$L__BB1_41:
	add.s64 	%rd144, %rd180, %rd181;
	setp.lt.u64 	%p31, %rd144, %rd77;
	selp.b64 	%rd145, 0, %rd77, %p31;
	sub.s64 	%rd181, %rd144, %rd145;
$L__BB1_42:
	shl.b64 	%rd146, %rd181, 1;
	setp.lt.u64 	%p32, %rd146, %rd77;
	selp.b64 	%rd147, 0, %rd77, %p32;
	sub.s64 	%rd167, %rd146, %rd147;
	mov.b64 	%rd148, 1;
	shl.b64 	%rd63, %rd148, %r23;
	and.b64  	%rd149, %rd63, %rd165;
	setp.eq.s64 	%p33, %rd149, 0;
	@%p33 bra 	$L__BB1_47;
	or.b64  	%rd150, %rd63, %rd77;
	and.b64  	%rd151, %rd150, -4294967296;
	setp.ne.s64 	%p34, %rd151, 0;
	@%p34 bra 	$L__BB1_45;
	cvt.u32.u64 	%r60, %rd63;
	rem.u32 	%r61, %r60, %r59;
	cvt.u64.u32 	%rd182, %r61;
	bra.uni 	$L__BB1_46;
$L__BB1_45:
	rem.u64 	%rd182, %rd63, %rd77;
$L__BB1_46:
	add.s64 	%rd152, %rd182, %rd167;
	setp.lt.u64 	%p35, %rd152, %rd77;
	selp.b64 	%rd153, 0, %rd77, %p35;
	sub.s64 	%rd167, %rd152, %rd153;
$L__BB1_47:
	add.s64 	%rd166, %rd166, -8;
	add.s32 	%r65, %r65, -8;
	setp.ne.s32 	%p36, %r65, -64;
	@%p36 bra 	$L__BB1_7;
	or.b64  	%rd154, %rd164, %rd77;
	and.b64  	%rd155, %rd154, -4294967296;
	setp.ne.s64 	%p37, %rd155, 0;
	@%p37 bra 	$L__BB1_50;
	cvt.u32.u64 	%r63, %rd164;
	rem.u32 	%r64, %r63, %r59;
	cvt.u64.u32 	%rd184, %r64;
	bra.uni 	$L__BB1_51;
$L__BB1_50:
	rem.u64 	%rd184, %rd164, %rd77;
$L__BB1_51:
	add.s64 	%rd156, %rd184, %rd167;
	setp.lt.u64 	%p38, %rd156, %rd77;
	selp.b64 	%rd157, 0, %rd77, %p38;
	sub.s64 	%rd185, %rd156, %rd157;
$L__BB1_52:
	add.s64 	%rd158, %rd185, %rd2;
	setp.lt.u64 	%p40, %rd158, %rd77;
	selp.b64 	%rd159, 0, %rd77, %p40;
	sub.s64 	%rd160, %rd158, %rd159;
	st.global.u64 	[%rd1], %rd160;
	setp.lt.u64 	%p41, %rd2, %rd185;
	selp.b64 	%rd161, %rd77, 0, %p41;
	sub.s64 	%rd162, %rd2, %rd185;
	add.s64 	%rd163, %rd162, %rd161;
	st.global.u64 	[%rd3], %rd163;
$L__BB1_53:
	ret;

}
	// .globl	ntt_inverse
.visible .entry ntt_inverse(
	.param .u64 .ptr .align 1 ntt_inverse_param_0,
	.param .u64 .ptr .align 1 ntt_inverse_param_1,
	.param .u32 ntt_inverse_param_2,
	.param .u64 ntt_inverse_param_3,
	.param .u32 ntt_inverse_param_4,
	.param .u32 ntt_inverse_param_5
)
{
	.reg .pred 	%p<42>;
	.reg .b32 	%r<66>;
	.reg .b64 	%rd<186>;

	ld.param.u64 	%rd75, [ntt_inverse_param_0];
	ld.param.u64 	%rd76, [ntt_inverse_param_1];
	ld.param.u32 	%r4, [ntt_inverse_param_2];
	ld.param.u64 	%rd77, [ntt_inverse_param_3];
	ld.param.u32 	%r5, [ntt_inverse_param_5];
	mov.u32 	%r6, %ctaid.x;
	mov.u32 	%r7, %ntid.x;
	mov.u32 	%r8, %tid.x;
	mad.lo.s32 	%r1, %r6, %r7, %r8;
	shr.u32 	%r9, %r4, 1;
	setp.ge.u32 	%p1, %r1, %r9;
	@%p1 bra 	$L__BB2_53;
	cvta.to.global.u64 	%rd78, %rd76;
	cvta.to.global.u64 	%rd79, %rd75;
	shl.b32 	%r10, %r5, 1;
	div.u32 	%r11, %r1, %r5;
	mul.lo.s32 	%r12, %r11, %r5;
	sub.s32 	%r13, %r1, %r12;
	mad.lo.s32 	%r14, %r11, %r10, %r13;
	add.s32 	%r15, %r14, %r5;
	div.u32 	%r16, %r4, %r10;
	mul.lo.s32 	%r17, %r16, %r13;
	rem.u32 	%r18, %r17, %r4;
	mul.wide.u32 	%rd80, %r18, 8;
	add.s64 	%rd81, %rd78, %rd80;
	ld.global.u64 	%rd82, [%rd81];
	mul.wide.u32 	%rd83, %r14, 8;
	add.s64 	%rd1, %rd79, %rd83;
	ld.global.u64 	%rd2, [%rd1];
	mul.wide.u32 	%rd84, %r15, 8;
	add.s64 	%rd3, %rd79, %rd84;
	ld.global.u64 	%rd85, [%rd3];
	mul.lo.s64 	%rd164, %rd85, %rd82;
	mul.hi.u64 	%rd5, %rd82, %rd85;
	setp.ne.s64 	%p2, %rd5, 0;
	@%p2 bra 	$L__BB2_3;
$L__BB2_2:
	mov.u64 	%rd185, %rd164;
	setp.lt.u64 	%p39, %rd185, %rd77;
	sub.s64 	%rd164, %rd185, %rd77;
	@%p39 bra 	$L__BB2_52;
	bra.uni 	$L__BB2_2;
$L__BB2_3:
	or.b64  	%rd86, %rd5, %rd77;
	and.b64  	%rd87, %rd86, -4294967296;
	setp.ne.s64 	%p3, %rd87, 0;
	@%p3 bra 	$L__BB2_5;
	cvt.u32.u64 	%r19, %rd77;
	cvt.u32.u64 	%r20, %rd5;
	rem.u32 	%r21, %r20, %r19;
	cvt.u64.u32 	%rd165, %r21;
	bra.uni 	$L__BB2_6;
$L__BB2_5:
	rem.u64 	%rd165, %rd5, %rd77;
$L__BB2_6:
	mov.b64 	%rd167, 0;
	mov.b64 	%rd166, 56;
	mov.b32 	%r65, 0;
	cvt.u32.u64 	%r59, %rd77;
$L__BB2_7:
	shl.b64 	%rd90, %rd167, 1;
	setp.lt.u64 	%p4, %rd90, %rd77;
	selp.b64 	%rd91, 0, %rd77, %p4;
	sub.s64 	%rd169, %rd90, %rd91;
	cvt.u32.u64 	%r23, %rd166;
	add.s32 	%r24, %r23, 7;
	mov.b64 	%rd92, 1;
	shl.b64 	%rd14, %rd92, %r24;
	and.b64  	%rd93, %rd14, %rd165;
	setp.eq.s64 	%p5, %rd93, 0;
	@%p5 bra 	$L__BB2_12;
	or.b64  	%rd94, %rd14, %rd77;
	and.b64  	%rd95, %rd94, -4294967296;
	setp.ne.s64 	%p6, %rd95, 0;
	@%p6 bra 	$L__BB2_10;
	cvt.u32.u64 	%r26, %rd14;
	rem.u32 	%r27, %r26, %r59;
	cvt.u64.u32 	%rd168, %r27;
	bra.uni 	$L__BB2_11;
$L__BB2_10:
	rem.u64 	%rd168, %rd14, %rd77;
$L__BB2_11:
	add.s64 	%rd96, %rd168, %rd169;
	setp.lt.u64 	%p7, %rd96, %rd77;
	selp.b64 	%rd97, 0, %rd77, %p7;
	sub.s64 	%rd169, %rd96, %rd97;
$L__BB2_12:
	shl.b64 	%rd98, %rd169, 1;
	setp.lt.u64 	%p8, %rd98, %rd77;
	selp.b64 	%rd99, 0, %rd77, %p8;
	sub.s64 	%rd171, %rd98, %rd99;
	add.s32 	%r29, %r23, 6;
	mov.b64 	%rd100, 1;
	shl.b64 	%rd21, %rd100, %r29;
	and.b64  	%rd101, %rd21, %rd165;
	setp.eq.s64 	%p9, %rd101, 0;
	@%p9 bra 	$L__BB2_17;
	or.b64  	%rd102, %rd21, %rd77;
	and.b64  	%rd103, %rd102, -4294967296;
	setp.ne.s64 	%p10, %rd103, 0;
	@%p10 bra 	$L__BB2_15;
	cvt.u32.u64 	%r31, %rd21;
	rem.u32 	%r32, %r31, %r59;
	cvt.u64.u32 	%rd170, %r32;
	bra.uni 	$L__BB2_16;
$L__BB2_15:
	rem.u64 	%rd170, %rd21, %rd77;
$L__BB2_16:
	add.s64 	%rd104, %rd170, %rd171;
	setp.lt.u64 	%p11, %rd104, %rd77;
	selp.b64 	%rd105, 0, %rd77, %p11;
	sub.s64 	%rd171, %rd104, %rd105;
$L__BB2_17:
	shl.b64 	%rd106, %rd171, 1;
	setp.lt.u64 	%p12, %rd106, %rd77;
	selp.b64 	%rd107, 0, %rd77, %p12;
	sub.s64 	%rd173, %rd106, %rd107;
	add.s32 	%r34, %r23, 5;
	mov.b64 	%rd108, 1;
	shl.b64 	%rd28, %rd108, %r34;
	and.b64  	%rd109, %rd28, %rd165;
	setp.eq.s64 	%p13, %rd109, 0;
	@%p13 bra 	$L__BB2_22;
	or.b64  	%rd110, %rd28, %rd77;
	and.b64  	%rd111, %rd110, -4294967296;
	setp.ne.s64 	%p14, %rd111, 0;
	@%p14 bra 	$L__BB2_20;
	cvt.u32.u64 	%r36, %rd28;
	rem.u32 	%r37, %r36, %r59;
	cvt.u64.u32 	%rd172, %r37;
	bra.uni 	$L__BB2_21;
$L__BB2_20:
	rem.u64 	%rd172, %rd28, %rd77;
$L__BB2_21:
	add.s64 	%rd112, %rd172, %rd173;
	setp.lt.u64 	%p15, %rd112, %rd77;
	selp.b64 	%rd113, 0, %rd77, %p15;
	sub.s64 	%rd173, %rd112, %rd113;
$L__BB2_22:
	shl.b64 	%rd114, %rd173, 1;
	setp.lt.u64 	%p16, %rd114, %rd77;
	selp.b64 	%rd115, 0, %rd77, %p16;
	sub.s64 	%rd175, %rd114, %rd115;
	add.s32 	%r39, %r23, 4;
	mov.b64 	%rd116, 1;
	shl.b64 	%rd35, %rd116, %r39;
	and.b64  	%rd117, %rd35, %rd165;
	setp.eq.s64 	%p17, %rd117, 0;
	@%p17 bra 	$L__BB2_27;
	or.b64  	%rd118, %rd35, %rd77;
	and.b64  	%rd119, %rd118, -4294967296;
	setp.ne.s64 	%p18, %rd119, 0;
	@%p18 bra 	$L__BB2_25;
	cvt.u32.u64 	%r41, %rd35;
	rem.u32 	%r42, %r41, %r59;
	cvt.u64.u32 	%rd174, %r42;
	bra.uni 	$L__BB2_26;
$L__BB2_25:
	rem.u64 	%rd174, %rd35, %rd77;
$L__BB2_26:
	add.s64 	%rd120, %rd174, %rd175;
	setp.lt.u64 	%p19, %rd120, %rd77;
	selp.b64 	%rd121, 0, %rd77, %p19;
	sub.s64 	%rd175, %rd120, %rd121;
$L__BB2_27:
	shl.b64 	%rd122, %rd175, 1;
	setp.lt.u64 	%p20, %rd122, %rd77;
	selp.b64 	%rd123, 0, %rd77, %p20;
	sub.s64 	%rd177, %rd122, %rd123;
	add.s32 	%r44, %r23, 3;
	mov.b64 	%rd124, 1;
	shl.b64 	%rd42, %rd124, %r44;
	and.b64  	%rd125, %rd42, %rd165;
	setp.eq.s64 	%p21, %rd125, 0;
	@%p21 bra 	$L__BB2_32;
	or.b64  	%rd126, %rd42, %rd77;
	and.b64  	%rd127, %rd126, -4294967296;
	setp.ne.s64 	%p22, %rd127, 0;
	@%p22 bra 	$L__BB2_30;
	cvt.u32.u64 	%r46, %rd42;
	rem.u32 	%r47, %r46, %r59;
	cvt.u64.u32 	%rd176, %r47;
	bra.uni 	$L__BB2_31;
$L__BB2_30:
	rem.u64 	%rd176, %rd42, %rd77;
$L__BB2_31:
	add.s64 	%rd128, %rd176, %rd177;
	setp.lt.u64 	%p23, %rd128, %rd77;
	selp.b64 	%rd129, 0, %rd77, %p23;
	sub.s64 	%rd177, %rd128, %rd129;
$L__BB2_32:
	shl.b64 	%rd130, %rd177, 1;
	setp.lt.u64 	%p24, %rd130, %rd77;
	selp.b64 	%rd131, 0, %rd77, %p24;
	sub.s64 	%rd179, %rd130, %rd131;
	add.s32 	%r49, %r23, 2;
	mov.b64 	%rd132, 1;
	shl.b64 	%rd49, %rd132, %r49;
	and.b64  	%rd133, %rd49, %rd165;
	setp.eq.s64 	%p25, %rd133, 0;
	@%p25 bra 	$L__BB2_37;
	or.b64  	%rd134, %rd49, %rd77;
	and.b64  	%rd135, %rd134, -4294967296;
	setp.ne.s64 	%p26, %rd135, 0;
	@%p26 bra 	$L__BB2_35;
	cvt.u32.u64 	%r51, %rd49;
	rem.u32 	%r52, %r51, %r59;
	cvt.u64.u32 	%rd178, %r52;
	bra.uni 	$L__BB2_36;
$L__BB2_35:
	rem.u64 	%rd178, %rd49, %rd77;
$L__BB2_36:
	add.s64 	%rd136, %rd178, %rd179;
	setp.lt.u64 	%p27, %rd136, %rd77;
	selp.b64 	%rd137, 0, %rd77, %p27;
	sub.s64 	%rd179, %rd136, %rd137;
$L__BB2_37:
	shl.b64 	%rd138, %rd179, 1;
	setp.lt.u64 	%p28, %rd138, %rd77;
	selp.b64 	%rd139, 0, %rd77, %p28;
	sub.s64 	%rd181, %rd138, %rd139;
	add.s32 	%r54, %r23, 1;
	mov.b64 	%rd140, 1;
	shl.b64 	%rd56, %rd140, %r54;
	and.b64  	%rd141, %rd56, %rd165;
	setp.eq.s64 	%p29, %rd141, 0;
	@%p29 bra 	$L__BB2_42;
	or.b64  	%rd142, %rd56, %rd77;
	and.b64  	%rd143, %rd142, -4294967296;
	setp.ne.s64 	%p30, %rd143, 0;
	@%p30 bra 	$L__BB2_40;
	cvt.u32.u64 	%r56, %rd56;
	rem.u32 	%r57, %r56, %r59;
	cvt.u64.u32 	%rd180, %r57;
	bra.uni 	$L__BB2_41;
$L__BB2_40:
	rem.u64 	%rd180, %rd56, %rd77;
$L__BB2_41:
	add.s64 	%rd144, %rd180, %rd181;
	setp.lt.u64 	%p31, %rd144, %rd77;
	selp.b64 	%rd145, 0, %rd77, %p31;
	sub.s64 	%rd181, %rd144, %rd145;
$L__BB2_42:
	shl.b64 	%rd146, %rd181, 1;
	setp.lt.u64 	%p32, %rd146, %rd77;
	selp.b64 	%rd147, 0, %rd77, %p32;
	sub.s64 	%rd167, %rd146, %rd147;
	mov.b64 	%rd148, 1;
	shl.b64 	%rd63, %rd148, %r23;
	and.b64  	%rd149, %rd63, %rd165;
	setp.eq.s64 	%p33, %rd149, 0;
	@%p33 bra 	$L__BB2_47;
	or.b64  	%rd150, %rd63, %rd77;
	and.b64  	%rd151, %rd150, -4294967296;
	setp.ne.s64 	%p34, %rd151, 0;
	@%p34 bra 	$L__BB2_45;
	cvt.u32.u64 	%r60, %rd63;
	rem.u32 	%r61, %r60, %r59;
	cvt.u64.u32 	%rd182, %r61;
	bra.uni 	$L__BB2_46;
$L__BB2_45:
	rem.u64 	%rd182, %rd63, %rd77;
$L__BB2_46:
	add.s64 	%rd152, %rd182, %rd167;
	setp.lt.u64 	%p35, %rd152, %rd77;
	selp.b64 	%rd153, 0, %rd77, %p35;
	sub.s64 	%rd167, %rd152, %rd153;
$L__BB2_47:
	add.s64 	%rd166, %rd166, -8;
	add.s32 	%r65, %r65, -8;
	setp.ne.s32 	%p36, %r65, -64;
	@%p36 bra 	$L__BB2_7;
	or.b64  	%rd154, %rd164, %rd77;
	and.b64  	%rd155, %rd154, -4294967296;
	setp.ne.s64 	%p37, %rd155, 0;
	@%p37 bra 	$L__BB2_50;
	cvt.u32.u64 	%r63, %rd164;
	rem.u32 	%r64, %r63, %r59;
	cvt.u64.u32 	%rd184, %r64;
	bra.uni 	$L__BB2_51;
$L__BB2_50:
	rem.u64 	%rd184, %rd164, %rd77;
$L__BB2_51:
	add.s64 	%rd156, %rd184, %rd167;
	setp.lt.u64 	%p38, %rd156, %rd77;
	selp.b64 	%rd157, 0, %rd77, %p38;
	sub.s64 	%rd185, %rd156, %rd157;
$L__BB2_52:
	add.s64 	%rd158, %rd185, %rd2;
	setp.lt.u64 	%p40, %rd158, %rd77;
	selp.b64 	%rd159, 0, %rd77, %p40;
	sub.s64 	%rd160, %rd158, %rd159;
	st.global.u64 	[%rd1], %rd160;
	setp.lt.u64 	%p41, %rd2, %rd185;
	selp.b64 	%rd161, %rd77, 0, %p41;
	sub.s64 	%rd162, %rd2, %rd185;
	add.s64 	%rd163, %rd162, %rd161;
	st.global.u64 	[%rd3], %rd163;
$L__BB2_53:
	ret;

}
	// .globl	ntt_pointwise_multiply
.visible .entry ntt_pointwise_multiply(
	.param .u64 .ptr .align 1 ntt_pointwise_multiply_param_0,
	.param .u64 .ptr .align 1 ntt_pointwise_multiply_param_1,
	.param .u64 .ptr .align 1 ntt_pointwise_multiply_param_2,
	.param .u32 ntt_pointwise_multiply_param_3,
	.param .u64 ntt_pointwise_multiply_param_4
)
{
	.reg .pred 	%p<40>;
	.reg .b32 	%r<55>;
	.reg .b64 	%rd<180>;

	ld.param.u64 	%rd72, [ntt_pointwise_multiply_param_0];
	ld.param.u64 	%rd73, [ntt_pointwise_multiply_param_1];
	ld.param.u64 	%rd74, [ntt_pointwise_multiply_param_2];
	ld.param.u32 	%r4, [ntt_pointwise_multiply_param_3];
	ld.param.u64 	%rd75, [ntt_pointwise_multiply_param_4];
	mov.u32 	%r5, %ctaid.x;
	mov.u32 	%r6, %ntid.x;
	mov.u32 	%r7, %tid.x;
	mad.lo.s32 	%r1, %r5, %r6, %r7;
	setp.ge.u32 	%p1, %r1, %r4;
	@%p1 bra 	$L__BB3_53;
	cvta.to.global.u64 	%rd76, %rd72;
	cvta.to.global.u64 	%rd77, %rd73;
	mul.wide.u32 	%rd78, %r1, 8;
	add.s64 	%rd79, %rd76, %rd78;
	ld.global.u64 	%rd80, [%rd79];
	add.s64 	%rd81, %rd77, %rd78;
	ld.global.u64 	%rd82, [%rd81];
	mul.lo.s64 	%rd158, %rd82, %rd80;
	mul.hi.u64 	%rd2, %rd80, %rd82;
	setp.ne.s64 	%p2, %rd2, 0;
	@%p2 bra 	$L__BB3_3;
$L__BB3_2:
	mov.u64 	%rd179, %rd158;
	setp.lt.u64 	%p39, %rd179, %rd75;
	sub.s64 	%rd158, %rd179, %rd75;
	@%p39 bra 	$L__BB3_52;
	bra.uni 	$L__BB3_2;
$L__BB3_3:
	or.b64  	%rd83, %rd2, %rd75;
	and.b64  	%rd84, %rd83, -4294967296;
	setp.ne.s64 	%p3, %rd84, 0;
	@%p3 bra 	$L__BB3_5;
	cvt.u32.u64 	%r8, %rd75;
	cvt.u32.u64 	%r9, %rd2;
	rem.u32 	%r10, %r9, %r8;
	cvt.u64.u32 	%rd159, %r10;
	bra.uni 	$L__BB3_6;
$L__BB3_5:
	rem.u64 	%rd159, %rd2, %rd75;
$L__BB3_6:
	mov.b64 	%rd161, 0;
	mov.b64 	%rd160, 56;
	mov.b32 	%r54, 0;
	cvt.u32.u64 	%r48, %rd75;
$L__BB3_7:
	shl.b64 	%rd87, %rd161, 1;
	setp.lt.u64 	%p4, %rd87, %rd75;
	selp.b64 	%rd88, 0, %rd75, %p4;
	sub.s64 	%rd163, %rd87, %rd88;
	cvt.u32.u64 	%r12, %rd160;
	add.s32 	%r13, %r12, 7;
	mov.b64 	%rd89, 1;
	shl.b64 	%rd11, %rd89, %r13;
	and.b64  	%rd90, %rd11, %rd159;
	setp.eq.s64 	%p5, %rd90, 0;
	@%p5 bra 	$L__BB3_12;
	or.b64  	%rd91, %rd11, %rd75;
	and.b64  	%rd92, %rd91, -4294967296;
	setp.ne.s64 	%p6, %rd92, 0;
	@%p6 bra 	$L__BB3_10;
	cvt.u32.u64 	%r15, %rd11;
	rem.u32 	%r16, %r15, %r48;
	cvt.u64.u32 	%rd162, %r16;
	bra.uni 	$L__BB3_11;
$L__BB3_10:
	rem.u64 	%rd162, %rd11, %rd75;
$L__BB3_11:
	add.s64 	%rd93, %rd162, %rd163;
	setp.lt.u64 	%p7, %rd93, %rd75;
	selp.b64 	%rd94, 0, %rd75, %p7;
	sub.s64 	%rd163, %rd93, %rd94;
$L__BB3_12:
	shl.b64 	%rd95, %rd163, 1;
	setp.lt.u64 	%p8, %rd95, %rd75;
	selp.b64 	%rd96, 0, %rd75, %p8;
	sub.s64 	%rd165, %rd95, %rd96;
	add.s32 	%r18, %r12, 6;
	mov.b64 	%rd97, 1;
	shl.b64 	%rd18, %rd97, %r18;
	and.b64  	%rd98, %rd18, %rd159;
	setp.eq.s64 	%p9, %rd98, 0;
	@%p9 bra 	$L__BB3_17;
	or.b64  	%rd99, %rd18, %rd75;
	and.b64  	%rd100, %rd99, -4294967296;
	setp.ne.s64 	%p10, %rd100, 0;
	@%p10 bra 	$L__BB3_15;
	cvt.u32.u64 	%r20, %rd18;
	rem.u32 	%r21, %r20, %r48;
	cvt.u64.u32 	%rd164, %r21;
	bra.uni 	$L__BB3_16;
$L__BB3_15:
	rem.u64 	%rd164, %rd18, %rd75;
$L__BB3_16:
	add.s64 	%rd101, %rd164, %rd165;
	setp.lt.u64 	%p11, %rd101, %rd75;
	selp.b64 	%rd102, 0, %rd75, %p11;
	sub.s64 	%rd165, %rd101, %rd102;
$L__BB3_17:
	shl.b64 	%rd103, %rd165, 1;
	setp.lt.u64 	%p12, %rd103, %rd75;
	selp.b64 	%rd104, 0, %rd75, %p12;
	sub.s64 	%rd167, %rd103, %rd104;
	add.s32 	%r23, %r12, 5;
	mov.b64 	%rd105, 1;
	shl.b64 	%rd25, %rd105, %r23;
	and.b64  	%rd106, %rd25, %rd159;
	setp.eq.s64 	%p13, %rd106, 0;
	@%p13 bra 	$L__BB3_22;
	or.b64  	%rd107, %rd25, %rd75;
	and.b64  	%rd108, %rd107, -4294967296;
	setp.ne.s64 	%p14, %rd108, 0;
	@%p14 bra 	$L__BB3_20;
	cvt.u32.u64 	%r25, %rd25;
	rem.u32 	%r26, %r25, %r48;
	cvt.u64.u32 	%rd166, %r26;
	bra.uni 	$L__BB3_21;
$L__BB3_20:
	rem.u64 	%rd166, %rd25, %rd75;
$L__BB3_21:
	add.s64 	%rd109, %rd166, %rd167;
	setp.lt.u64 	%p15, %rd109, %rd75;
	selp.b64 	%rd110, 0, %rd75, %p15;
	sub.s64 	%rd167, %rd109, %rd110;
$L__BB3_22:
	shl.b64 	%rd111, %rd167, 1;
	setp.lt.u64 	%p16, %rd111, %rd75;
	selp.b64 	%rd112, 0, %rd75, %p16;
	sub.s64 	%rd169, %rd111, %rd112;
	add.s32 	%r28, %r12, 4;
	mov.b64 	%rd113, 1;
	shl.b64 	%rd32, %rd113, %r28;
	and.b64  	%rd114, %rd32, %rd159;
	setp.eq.s64 	%p17, %rd114, 0;
	@%p17 bra 	$L__BB3_27;
	or.b64  	%rd115, %rd32, %rd75;
	and.b64  	%rd116, %rd115, -4294967296;
	setp.ne.s64 	%p18, %rd116, 0;
	@%p18 bra 	$L__BB3_25;
	cvt.u32.u64 	%r30, %rd32;
	rem.u32 	%r31, %r30, %r48;
	cvt.u64.u32 	%rd168, %r31;
	bra.uni 	$L__BB3_26;
$L__BB3_25:
	rem.u64 	%rd168, %rd32, %rd75;
$L__BB3_26:
	add.s64 	%rd117, %rd168, %rd169;
	setp.lt.u64 	%p19, %rd117, %rd75;
	selp.b64 	%rd118, 0, %rd75, %p19;
	sub.s64 	%rd169, %rd117, %rd118;
$L__BB3_27:
	shl.b64 	%rd119, %rd169, 1;
	setp.lt.u64 	%p20, %rd119, %rd75;
	selp.b64 	%rd120, 0, %rd75, %p20;
	sub.s64 	%rd171, %rd119, %rd120;
	add.s32 	%r33, %r12, 3;
	mov.b64 	%rd121, 1;
	shl.b64 	%rd39, %rd121, %r33;
	and.b64  	%rd122, %rd39, %rd159;
	setp.eq.s64 	%p21, %rd122, 0;
	@%p21 bra 	$L__BB3_32;
	or.b64  	%rd123, %rd39, %rd75;
	and.b64  	%rd124, %rd123, -4294967296;
	setp.ne.s64 	%p22, %rd124, 0;
	@%p22 bra 	$L__BB3_30;
	cvt.u32.u64 	%r35, %rd39;
	rem.u32 	%r36, %r35, %r48;
	cvt.u64.u32 	%rd170, %r36;
	bra.uni 	$L__BB3_31;
$L__BB3_30:
	rem.u64 	%rd170, %rd39, %rd75;
$L__BB3_31:
	add.s64 	%rd125, %rd170, %rd171;
	setp.lt.u64 	%p23, %rd125, %rd75;
	selp.b64 	%rd126, 0, %rd75, %p23;
	sub.s64 	%rd171, %rd125, %rd126;
$L__BB3_32:
	shl.b64 	%rd127, %rd171, 1;
	setp.lt.u64 	%p24, %rd127, %rd75;
	selp.b64 	%rd128, 0, %rd75, %p24;
	sub.s64 	%rd173, %rd127, %rd128;
	add.s32 	%r38, %r12, 2;
	mov.b64 	%rd129, 1;
	shl.b64 	%rd46, %rd129, %r38;
	and.b64  	%rd130, %rd46, %rd159;
	setp.eq.s64 	%p25, %rd130, 0;
	@%p25 bra 	$L__BB3_37;
	or.b64  	%rd131, %rd46, %rd75;
	and.b64  	%rd132, %rd131, -4294967296;
	setp.ne.s64 	%p26, %rd132, 0;
	@%p26 bra 	$L__BB3_35;
	cvt.u32.u64 	%r40, %rd46;
	rem.u32 	%r41, %r40, %r48;
	cvt.u64.u32 	%rd172, %r41;
	bra.uni 	$L__BB3_36;
$L__BB3_35:
	rem.u64 	%rd172, %rd46, %rd75;
$L__BB3_36:
	add.s64 	%rd133, %rd172, %rd173;
	setp.lt.u64 	%p27, %rd133, %rd75;
	selp.b64 	%rd134, 0, %rd75, %p27;
	sub.s64 	%rd173, %rd133, %rd134;
$L__BB3_37:
	shl.b64 	%rd135, %rd173, 1;
	setp.lt.u64 	%p28, %rd135, %rd75;
	selp.b64 	%rd136, 0, %rd75, %p28;
	sub.s64 	%rd175, %rd135, %rd136;
	add.s32 	%r43, %r12, 1;
	mov.b64 	%rd137, 1;
	shl.b64 	%rd53, %rd137, %r43;
	and.b64  	%rd138, %rd53, %rd159;
	setp.eq.s64 	%p29, %rd138, 0;
	@%p29 bra 	$L__BB3_42;
	or.b64  	%rd139, %rd53, %rd75;
	and.b64  	%rd140, %rd139, -4294967296;
	setp.ne.s64 	%p30, %rd140, 0;
	@%p30 bra 	$L__BB3_40;
	cvt.u32.u64 	%r45, %rd53;
	rem.u32 	%r46, %r45, %r48;
	cvt.u64.u32 	%rd174, %r46;
	bra.uni 	$L__BB3_41;
$L__BB3_40:
	rem.u64 	%rd174, %rd53, %rd75;
$L__BB3_41:
	add.s64 	%rd141, %rd174, %rd175;
	setp.lt.u64 	%p31, %rd141, %rd75;
	selp.b64 	%rd142, 0, %rd75, %p31;
	sub.s64 	%rd175, %rd141, %rd142;
$L__BB3_42:
	shl.b64 	%rd143, %rd175, 1;
	setp.lt.u64 	%p32, %rd143, %rd75;
	selp.b64 	%rd144, 0, %rd75, %p32;
	sub.s64 	%rd161, %rd143, %rd144;
	mov.b64 	%rd145, 1;
	shl.b64 	%rd60, %rd145, %r12;
	and.b64  	%rd146, %rd60, %rd159;
	setp.eq.s64 	%p33, %rd146, 0;
	@%p33 bra 	$L__BB3_47;
	or.b64  	%rd147, %rd60, %rd75;
	and.b64  	%rd148, %rd147, -4294967296;
	setp.ne.s64 	%p34, %rd148, 0;
	@%p34 bra 	$L__BB3_45;
	cvt.u32.u64 	%r49, %rd60;
	rem.u32 	%r50, %r49, %r48;
	cvt.u64.u32 	%rd176, %r50;
	bra.uni 	$L__BB3_46;
$L__BB3_45:
	rem.u64 	%rd176, %rd60, %rd75;
$L__BB3_46:
	add.s64 	%rd149, %rd176, %rd161;
	setp.lt.u64 	%p35, %rd149, %rd75;
	selp.b64 	%rd150, 0, %rd75, %p35;
	sub.s64 	%rd161, %rd149, %rd150;
$L__BB3_47:
	add.s64 	%rd160, %rd160, -8;
	add.s32 	%r54, %r54, -8;
	setp.ne.s32 	%p36, %r54, -64;
	@%p36 bra 	$L__BB3_7;
	or.b64  	%rd151, %rd158, %rd75;
	and.b64  	%rd152, %rd151, -4294967296;
	setp.ne.s64 	%p37, %rd152, 0;
	@%p37 bra 	$L__BB3_50;
	cvt.u32.u64 	%r52, %rd158;
	rem.u32 	%r53, %r52, %r48;
	cvt.u64.u32 	%rd178, %r53;
	bra.uni 	$L__BB3_51;
$L__BB3_50:
	rem.u64 	%rd178, %rd158, %rd75;
$L__BB3_51:
	add.s64 	%rd153, %rd178, %rd161;
	setp.lt.u64 	%p38, %rd153, %rd75;
	selp.b64 	%rd154, 0, %rd75, %p38;
	sub.s64 	%rd179, %rd153, %rd154;
$L__BB3_52:
	cvta.to.global.u64 	%rd155, %rd74;
	add.s64 	%rd157, %rd155, %rd78;
	st.global.u64 	[%rd157], %rd179;
$L__BB3_53:
	ret;

}
	// .globl	ntt_scalar_multiply
.visible .entry ntt_scalar_multiply(
	.param .u64 .ptr .align 1 ntt_scalar_multiply_param_0,
	.param .u64 ntt_scalar_multiply_param_1,
	.param .u32 ntt_scalar_multiply_param_2,
	.param .u64 ntt_scalar_multiply_param_3
)
{
	.reg .pred 	%p<40>;
	.reg .b32 	%r<55>;
	.reg .b64 	%rd<173>;

	ld.param.u64 	%rd73, [ntt_scalar_multiply_param_0];
	ld.param.u64 	%rd74, [ntt_scalar_multiply_param_1];
	ld.param.u32 	%r4, [ntt_scalar_multiply_param_2];
	ld.param.u64 	%rd75, [ntt_scalar_multiply_param_3];
	mov.u32 	%r5, %ctaid.x;
	mov.u32 	%r6, %ntid.x;
	mov.u32 	%r7, %tid.x;
	mad.lo.s32 	%r1, %r5, %r6, %r7;
	setp.ge.u32 	%p1, %r1, %r4;
	@%p1 bra 	$L__BB4_53;
	cvta.to.global.u64 	%rd76, %rd73;
	mul.wide.u32 	%rd77, %r1, 8;
	add.s64 	%rd1, %rd76, %rd77;
	ld.global.u64 	%rd78, [%rd1];
	mul.lo.s64 	%rd151, %rd78, %rd74;
	mul.hi.u64 	%rd3, %rd78, %rd74;
	setp.ne.s64 	%p2, %rd3, 0;
	@%p2 bra 	$L__BB4_3;
$L__BB4_2:
	mov.u64 	%rd172, %rd151;
	setp.lt.u64 	%p39, %rd172, %rd75;
	sub.s64 	%rd151, %rd172, %rd75;
	@%p39 bra 	$L__BB4_52;
	bra.uni 	$L__BB4_2;
$L__BB4_3:
	or.b64  	%rd79, %rd3, %rd75;
	and.b64  	%rd80, %rd79, -4294967296;
	setp.ne.s64 	%p3, %rd80, 0;
	@%p3 bra 	$L__BB4_5;
	cvt.u32.u64 	%r8, %rd75;
	cvt.u32.u64 	%r9, %rd3;
	rem.u32 	%r10, %r9, %r8;
	cvt.u64.u32 	%rd152, %r10;
	bra.uni 	$L__BB4_6;
$L__BB4_5:
	rem.u64 	%rd152, %rd3, %rd75;
$L__BB4_6:
	mov.b64 	%rd154, 0;
	mov.b64 	%rd153, 56;
	mov.b32 	%r54, 0;
	cvt.u32.u64 	%r48, %rd75;
$L__BB4_7:
	shl.b64 	%rd83, %rd154, 1;
	setp.lt.u64 	%p4, %rd83, %rd75;
	selp.b64 	%rd84, 0, %rd75, %p4;
	sub.s64 	%rd156, %rd83, %rd84;
	cvt.u32.u64 	%r12, %rd153;
	add.s32 	%r13, %r12, 7;
	mov.b64 	%rd85, 1;
	shl.b64 	%rd12, %rd85, %r13;
	and.b64  	%rd86, %rd12, %rd152;
	setp.eq.s64 	%p5, %rd86, 0;
	@%p5 bra 	$L__BB4_12;
	or.b64  	%rd87, %rd12, %rd75;
	and.b64  	%rd88, %rd87, -4294967296;
	setp.ne.s64 	%p6, %rd88, 0;
	@%p6 bra 	$L__BB4_10;
	cvt.u32.u64 	%r15, %rd12;
	rem.u32 	%r16, %r15, %r48;
	cvt.u64.u32 	%rd155, %r16;
	bra.uni 	$L__BB4_11;
$L__BB4_10:
	rem.u64 	%rd155, %rd12, %rd75;
$L__BB4_11:
	add.s64 	%rd89, %rd155, %rd156;
	setp.lt.u64 	%p7, %rd89, %rd75;
	selp.b64 	%rd90, 0, %rd75, %p7;
	sub.s64 	%rd156, %rd89, %rd90;
$L__BB4_12:
	shl.b64 	%rd91, %rd156, 1;
	setp.lt.u64 	%p8, %rd91, %rd75;
	selp.b64 	%rd92, 0, %rd75, %p8;
	sub.s64 	%rd158, %rd91, %rd92;
	add.s32 	%r18, %r12, 6;
	mov.b64 	%rd93, 1;
	shl.b64 	%rd19, %rd93, %r18;
	and.b64  	%rd94, %rd19, %rd152;
	setp.eq.s64 	%p9, %rd94, 0;
	@%p9 bra 	$L__BB4_17;
	or.b64  	%rd95, %rd19, %rd75;
	and.b64  	%rd96, %rd95, -4294967296;
	setp.ne.s64 	%p10, %rd96, 0;
	@%p10 bra 	$L__BB4_15;
	cvt.u32.u64 	%r20, %rd19;
	rem.u32 	%r21, %r20, %r48;
	cvt.u64.u32 	%rd157, %r21;
	bra.uni 	$L__BB4_16;
$L__BB4_15:
	rem.u64 	%rd157, %rd19, %rd75;
$L__BB4_16:
	add.s64 	%rd97, %rd157, %rd158;
	setp.lt.u64 	%p11, %rd97, %rd75;
	selp.b64 	%rd98, 0, %rd75, %p11;
	sub.s64 	%rd158, %rd97, %rd98;
$L__BB4_17:
	shl.b64 	%rd99, %rd158, 1;
	setp.lt.u64 	%p12, %rd99, %rd75;
	selp.b64 	%rd100, 0, %rd75, %p12;
	sub.s64 	%rd160, %rd99, %rd100;
	add.s32 	%r23, %r12, 5;
	mov.b64 	%rd101, 1;
	shl.b64 	%rd26, %rd101, %r23;
	and.b64  	%rd102, %rd26, %rd152;
	setp.eq.s64 	%p13, %rd102, 0;
	@%p13 bra 	$L__BB4_22;
	or.b64  	%rd103, %rd26, %rd75;
	and.b64  	%rd104, %rd103, -4294967296;
	setp.ne.s64 	%p14, %rd104, 0;
	@%p14 bra 	$L__BB4_20;
	cvt.u32.u64 	%r25, %rd26;
	rem.u32 	%r26, %r25, %r48;
	cvt.u64.u32 	%rd159, %r26;
	bra.uni 	$L__BB4_21;
$L__BB4_20:
	rem.u64 	%rd159, %rd26, %rd75;
$L__BB4_21:
	add.s64 	%rd105, %rd159, %rd160;
	setp.lt.u64 	%p15, %rd105, %rd75;
	selp.b64 	%rd106, 0, %rd75, %p15;
	sub.s64 	%rd160, %rd105, %rd106;
$L__BB4_22:
	shl.b64 	%rd107, %rd160, 1;
	setp.lt.u64 	%p16, %rd107, %rd75;
	selp.b64 	%rd108, 0, %rd75, %p16;
	sub.s64 	%rd162, %rd107, %rd108;
	add.s32 	%r28, %r12, 4;
	mov.b64 	%rd109, 1;
	shl.b64 	%rd33, %rd109, %r28;
	and.b64  	%rd110, %rd33, %rd152;
	setp.eq.s64 	%p17, %rd110, 0;
	@%p17 bra 	$L__BB4_27;
	or.b64  	%rd111, %rd33, %rd75;
	and.b64  	%rd112, %rd111, -4294967296;
	setp.ne.s64 	%p18, %rd112, 0;
	@%p18 bra 	$L__BB4_25;
	cvt.u32.u64 	%r30, %rd33;
	rem.u32 	%r31, %r30, %r48;
	cvt.u64.u32 	%rd161, %r31;
	bra.uni 	$L__BB4_26;
$L__BB4_25:
	rem.u64 	%rd161, %rd33, %rd75;
$L__BB4_26:
	add.s64 	%rd113, %rd161, %rd162;
	setp.lt.u64 	%p19, %rd113, %rd75;
	selp.b64 	%rd114, 0, %rd75, %p19;
	sub.s64 	%rd162, %rd113, %rd114;
$L__BB4_27:
	shl.b64 	%rd115, %rd162, 1;
	setp.lt.u64 	%p20, %rd115, %rd75;
	selp.b64 	%rd116, 0, %rd75, %p20;
	sub.s64 	%rd164, %rd115, %rd116;
	add.s32 	%r33, %r12, 3;
	mov.b64 	%rd117, 1;
	shl.b64 	%rd40, %rd117, %r33;
	and.b64  	%rd118, %rd40, %rd152;
	setp.eq.s64 	%p21, %rd118, 0;
	@%p21 bra 	$L__BB4_32;
	or.b64  	%rd119, %rd40, %rd75;
	and.b64  	%rd120, %rd119, -4294967296;
	setp.ne.s64 	%p22, %rd120, 0;
	@%p22 bra 	$L__BB4_30;
	cvt.u32.u64 	%r35, %rd40;
	rem.u32 	%r36, %r35, %r48;
	cvt.u64.u32 	%rd163, %r36;
	bra.uni 	$L__BB4_31;
$L__BB4_30:
	rem.u64 	%rd163, %rd40, %rd75;
$L__BB4_31:
	add.s64 	%rd121, %rd163, %rd164;
	setp.lt.u64 	%p23, %rd121, %rd75;
	selp.b64 	%rd122, 0, %rd75, %p23;
	sub.s64 	%rd164, %rd121, %rd122;
$L__BB4_32:
	shl.b64 	%rd123, %rd164, 1;
	setp.lt.u64 	%p24, %rd123, %rd75;
	selp.b64 	%rd124, 0, %rd75, %p24;
	sub.s64 	%rd166, %rd123, %rd124;
	add.s32 	%r38, %r12, 2;
	mov.b64 	%rd125, 1;
	shl.b64 	%rd47, %rd125, %r38;
	and.b64  	%rd126, %rd47, %rd152;
	setp.eq.s64 	%p25, %rd126, 0;
	@%p25 bra 	$L__BB4_37;
	or.b64  	%rd127, %rd47, %rd75;
	and.b64  	%rd128, %rd127, -4294967296;
	setp.ne.s64 	%p26, %rd128, 0;
	@%p26 bra 	$L__BB4_35;
	cvt.u32.u64 	%r40, %rd47;
	rem.u32 	%r41, %r40, %r48;
	cvt.u64.u32 	%rd165, %r41;
	bra.uni 	$L__BB4_36;
$L__BB4_35:
	rem.u64 	%rd165, %rd47, %rd75;
$L__BB4_36:
	add.s64 	%rd129, %rd165, %rd166;
	setp.lt.u64 	%p27, %rd129, %rd75;
	selp.b64 	%rd130, 0, %rd75, %p27;
	sub.s64 	%rd166, %rd129, %rd130;
$L__BB4_37:
	shl.b64 	%rd131, %rd166, 1;
	setp.lt.u64 	%p28, %rd131, %rd75;
	selp.b64 	%rd132, 0, %rd75, %p28;
	sub.s64 	%rd168, %rd131, %rd132;
	add.s32 	%r43, %r12, 1;
	mov.b64 	%rd133, 1;
	shl.b64 	%rd54, %rd133, %r43;
	and.b64  	%rd134, %rd54, %rd152;
	setp.eq.s64 	%p29, %rd134, 0;
	@%p29 bra 	$L__BB4_42;
	or.b64  	%rd135, %rd54, %rd75;
	and.b64  	%rd136, %rd135, -4294967296;
	setp.ne.s64 	%p30, %rd136, 0;
	@%p30 bra 	$L__BB4_40;
	cvt.u32.u64 	%r45, %rd54;
	rem.u32 	%r46, %r45, %r48;
	cvt.u64.u32 	%rd167, %r46;
	bra.uni 	$L__BB4_41;
$L__BB4_40:
	rem.u64 	%rd167, %rd54, %rd75;
$L__BB4_41:
	add.s64 	%rd137, %rd167, %rd168;
	setp.lt.u64 	%p31, %rd137, %rd75;
	selp.b64 	%rd138, 0, %rd75, %p31;
	sub.s64 	%rd168, %rd137, %rd138;
$L__BB4_42:
	shl.b64 	%rd139, %rd168, 1;
	setp.lt.u64 	%p32, %rd139, %rd75;
	selp.b64 	%rd140, 0, %rd75, %p32;
	sub.s64 	%rd154, %rd139, %rd140;
	mov.b64 	%rd141, 1;
	shl.b64 	%rd61, %rd141, %r12;
	and.b64  	%rd142, %rd61, %rd152;
	setp.eq.s64 	%p33, %rd142, 0;
	@%p33 bra 	$L__BB4_47;
	or.b64  	%rd143, %rd61, %rd75;
	and.b64  	%rd144, %rd143, -4294967296;
	setp.ne.s64 	%p34, %rd144, 0;
	@%p34 bra 	$L__BB4_45;
	cvt.u32.u64 	%r49, %rd61;
	rem.u32 	%r50, %r49, %r48;
	cvt.u64.u32 	%rd169, %r50;
	bra.uni 	$L__BB4_46;
$L__BB4_45:
	rem.u64 	%rd169, %rd61, %rd75;
$L__BB4_46:
	add.s64 	%rd145, %rd169, %rd154;
	setp.lt.u64 	%p35, %rd145, %rd75;
	selp.b64 	%rd146, 0, %rd75, %p35;
	sub.s64 	%rd154, %rd145, %rd146;
$L__BB4_47:
	add.s64 	%rd153, %rd153, -8;
	add.s32 	%r54, %r54, -8;
	setp.ne.s32 	%p36, %r54, -64;
	@%p36 bra 	$L__BB4_7;
	or.b64  	%rd147, %rd151, %rd75;
	and.b64  	%rd148, %rd147, -4294967296;
	setp.ne.s64 	%p37, %rd148, 0;
	@%p37 bra 	$L__BB4_50;
	cvt.u32.u64 	%r52, %rd151;
	rem.u32 	%r53, %r52, %r48;
	cvt.u64.u32 	%rd171, %r53;
	bra.uni 	$L__BB4_51;
$L__BB4_50:
	rem.u64 	%rd171, %rd151, %rd75;
$L__BB4_51:
	add.s64 	%rd149, %rd171, %rd154;
	setp.lt.u64 	%p38, %rd149, %rd75;
	selp.b64 	%rd150, 0, %rd75, %p38;
	sub.s64 	%rd172, %rd149, %rd150;
$L__BB4_52:
	st.global.u64 	[%rd1], %rd172;
$L__BB4_53:
	ret;

}
	// .globl	ntt_forward_batched
.visible .entry ntt_forward_batched(
	.param .u64 .ptr .align 1 ntt_forward_batched_param_0,
	.param .u64 .ptr .align 1 ntt_forward_batched_param_1,
	.param .u64 .ptr .align 1 ntt_forward_batched_param_2,
	.param .u32 ntt_forward_batched_param_3,
	.param .u32 ntt_forward_batched_param_4,
	.param .u32 ntt_forward_batched_param_5,
	.param .u32 ntt_forward_batched_param_6
)
{
	.reg .pred 	%p<44>;
	.reg .b32 	%r<67>;
	.reg .b64 	%rd<195>;

	ld.param.u64 	%rd76, [ntt_forward_batched_param_0];
	ld.param.u64 	%rd77, [ntt_forward_batched_param_1];
	ld.param.u64 	%rd78, [ntt_forward_batched_param_2];
	ld.param.u32 	%r5, [ntt_forward_batched_param_3];
	ld.param.u32 	%r7, [ntt_forward_batched_param_4];
	ld.param.u32 	%r6, [ntt_forward_batched_param_6];
	mov.u32 	%r8, %ctaid.x;
	mov.u32 	%r9, %ntid.x;
	mov.u32 	%r10, %tid.x;
	mad.lo.s32 	%r1, %r8, %r9, %r10;
	mov.u32 	%r2, %ctaid.y;
	shr.u32 	%r11, %r5, 1;
	setp.ge.u32 	%p1, %r1, %r11;
	setp.ge.u32 	%p2, %r2, %r7;
	or.pred  	%p3, %p1, %p2;
	@%p3 bra 	$L__BB5_53;
	cvta.to.global.u64 	%rd79, %rd78;
	cvta.to.global.u64 	%rd80, %rd76;
	cvta.to.global.u64 	%rd81, %rd77;
	mul.wide.u32 	%rd82, %r2, 8;
	add.s64 	%rd83, %rd79, %rd82;
	ld.global.u64 	%rd1, [%rd83];
	mul.lo.s32 	%r12, %r5, %r2;
	cvt.u64.u32 	%rd84, %r12;
	mul.wide.u32 	%rd85, %r12, 8;
	add.s64 	%rd86, %rd80, %rd85;
	div.u32 	%r13, %r1, %r6;
	mul.lo.s32 	%r14, %r6, %r13;
	sub.s32 	%r15, %r1, %r14;
	shl.b32 	%r16, %r14, 1;
	add.s32 	%r17, %r16, %r15;
	add.s32 	%r18, %r17, %r6;
	mul.wide.u32 	%rd87, %r17, 8;
	add.s64 	%rd2, %rd86, %rd87;
	ld.global.u64 	%rd3, [%rd2];
	mul.wide.u32 	%rd88, %r18, 8;
	add.s64 	%rd4, %rd86, %rd88;
	ld.global.u64 	%rd89, [%rd4];
	add.s32 	%r19, %r15, %r6;
	cvt.u64.u32 	%rd90, %r19;
	add.s64 	%rd91, %rd90, %rd84;
	shl.b64 	%rd92, %rd91, 3;
	add.s64 	%rd93, %rd81, %rd92;
	ld.global.u64 	%rd94, [%rd93];
	mul.lo.s64 	%rd173, %rd94, %rd89;
	mul.hi.u64 	%rd6, %rd94, %rd89;
	setp.ne.s64 	%p4, %rd6, 0;
	@%p4 bra 	$L__BB5_3;
$L__BB5_2:
	mov.u64 	%rd194, %rd173;
	setp.lt.u64 	%p41, %rd194, %rd1;
	sub.s64 	%rd173, %rd194, %rd1;
	@%p41 bra 	$L__BB5_52;
	bra.uni 	$L__BB5_2;
$L__BB5_3:
	or.b64  	%rd95, %rd6, %rd1;
	and.b64  	%rd96, %rd95, -4294967296;
	setp.ne.s64 	%p5, %rd96, 0;
	@%p5 bra 	$L__BB5_5;
	cvt.u32.u64 	%r20, %rd1;
	cvt.u32.u64 	%r21, %rd6;
	rem.u32 	%r22, %r21, %r20;
	cvt.u64.u32 	%rd174, %r22;
	bra.uni 	$L__BB5_6;
$L__BB5_5:
	rem.u64 	%rd174, %rd6, %rd1;
$L__BB5_6:
	mov.b64 	%rd176, 0;
	mov.b64 	%rd175, 56;
	mov.b32 	%r66, 0;
	cvt.u32.u64 	%r60, %rd1;
$L__BB5_7:
	shl.b64 	%rd99, %rd176, 1;
	setp.lt.u64 	%p6, %rd99, %rd1;
	selp.b64 	%rd100, 0, %rd1, %p6;
	sub.s64 	%rd178, %rd99, %rd100;
	cvt.u32.u64 	%r24, %rd175;
	add.s32 	%r25, %r24, 7;
	mov.b64 	%rd101, 1;
	shl.b64 	%rd15, %rd101, %r25;
	and.b64  	%rd102, %rd15, %rd174;
	setp.eq.s64 	%p7, %rd102, 0;
	@%p7 bra 	$L__BB5_12;
	or.b64  	%rd103, %rd15, %rd1;
	and.b64  	%rd104, %rd103, -4294967296;
	setp.ne.s64 	%p8, %rd104, 0;
	@%p8 bra 	$L__BB5_10;
	cvt.u32.u64 	%r27, %rd15;
	rem.u32 	%r28, %r27, %r60;
	cvt.u64.u32 	%rd177, %r28;
	bra.uni 	$L__BB5_11;
$L__BB5_10:
	rem.u64 	%rd177, %rd15, %rd1;
$L__BB5_11:
	add.s64 	%rd105, %rd177, %rd178;
	setp.lt.u64 	%p9, %rd105, %rd1;
	selp.b64 	%rd106, 0, %rd1, %p9;
	sub.s64 	%rd178, %rd105, %rd106;
$L__BB5_12:
	shl.b64 	%rd107, %rd178, 1;
	setp.lt.u64 	%p10, %rd107, %rd1;
	selp.b64 	%rd108, 0, %rd1, %p10;
	sub.s64 	%rd180, %rd107, %rd108;
	add.s32 	%r30, %r24, 6;
	mov.b64 	%rd109, 1;
	shl.b64 	%rd22, %rd109, %r30;
	and.b64  	%rd110, %rd22, %rd174;
	setp.eq.s64 	%p11, %rd110, 0;
	@%p11 bra 	$L__BB5_17;
	or.b64  	%rd111, %rd22, %rd1;
	and.b64  	%rd112, %rd111, -4294967296;
	setp.ne.s64 	%p12, %rd112, 0;
	@%p12 bra 	$L__BB5_15;
	cvt.u32.u64 	%r32, %rd22;
	rem.u32 	%r33, %r32, %r60;
	cvt.u64.u32 	%rd179, %r33;
	bra.uni 	$L__BB5_16;
$L__BB5_15:
	rem.u64 	%rd179, %rd22, %rd1;
$L__BB5_16:
	add.s64 	%rd113, %rd179, %rd180;
	setp.lt.u64 	%p13, %rd113, %rd1;
	selp.b64 	%rd114, 0, %rd1, %p13;
	sub.s64 	%rd180, %rd113, %rd114;
$L__BB5_17:
	shl.b64 	%rd115, %rd180, 1;
	setp.lt.u64 	%p14, %rd115, %rd1;
	selp.b64 	%rd116, 0, %rd1, %p14;
	sub.s64 	%rd182, %rd115, %rd116;
	add.s32 	%r35, %r24, 5;
	mov.b64 	%rd117, 1;
	shl.b64 	%rd29, %rd117, %r35;
	and.b64  	%rd118, %rd29, %rd174;
	setp.eq.s64 	%p15, %rd118, 0;
	@%p15 bra 	$L__BB5_22;
	or.b64  	%rd119, %rd29, %rd1;
	and.b64  	%rd120, %rd119, -4294967296;
	setp.ne.s64 	%p16, %rd120, 0;
	@%p16 bra 	$L__BB5_20;
	cvt.u32.u64 	%r37, %rd29;
	rem.u32 	%r38, %r37, %r60;
	cvt.u64.u32 	%rd181, %r38;
	bra.uni 	$L__BB5_21;
$L__BB5_20:
	rem.u64 	%rd181, %rd29, %rd1;
$L__BB5_21:
	add.s64 	%rd121, %rd181, %rd182;
	setp.lt.u64 	%p17, %rd121, %rd1;
	selp.b64 	%rd122, 0, %rd1, %p17;
	sub.s64 	%rd182, %rd121, %rd122;
$L__BB5_22:
	shl.b64 	%rd123, %rd182, 1;
	setp.lt.u64 	%p18, %rd123, %rd1;
	selp.b64 	%rd124, 0, %rd1, %p18;
	sub.s64 	%rd184, %rd123, %rd124;
	add.s32 	%r40, %r24, 4;
	mov.b64 	%rd125, 1;
	shl.b64 	%rd36, %rd125, %r40;
	and.b64  	%rd126, %rd36, %rd174;
	setp.eq.s64 	%p19, %rd126, 0;
	@%p19 bra 	$L__BB5_27;
	or.b64  	%rd127, %rd36, %rd1;
	and.b64  	%rd128, %rd127, -4294967296;
	setp.ne.s64 	%p20, %rd128, 0;
	@%p20 bra 	$L__BB5_25;
	cvt.u32.u64 	%r42, %rd36;
	rem.u32 	%r43, %r42, %r60;
	cvt.u64.u32 	%rd183, %r43;
	bra.uni 	$L__BB5_26;
$L__BB5_25:
	rem.u64 	%rd183, %rd36, %rd1;
$L__BB5_26:
	add.s64 	%rd129, %rd183, %rd184;
	setp.lt.u64 	%p21, %rd129, %rd1;
	selp.b64 	%rd130, 0, %rd1, %p21;
	sub.s64 	%rd184, %rd129, %rd130;
$L__BB5_27:
	shl.b64 	%rd131, %rd184, 1;
	setp.lt.u64 	%p22, %rd131, %rd1;
	selp.b64 	%rd132, 0, %rd1, %p22;
	sub.s64 	%rd186, %rd131, %rd132;
	add.s32 	%r45, %r24, 3;
	mov.b64 	%rd133, 1;
	shl.b64 	%rd43, %rd133, %r45;
	and.b64  	%rd134, %rd43, %rd174;
	setp.eq.s64 	%p23, %rd134, 0;
	@%p23 bra 	$L__BB5_32;
	or.b64  	%rd135, %rd43, %rd1;
	and.b64  	%rd136, %rd135, -4294967296;
	setp.ne.s64 	%p24, %rd136, 0;
	@%p24 bra 	$L__BB5_30;
	cvt.u32.u64 	%r47, %rd43;
	rem.u32 	%r48, %r47, %r60;
	cvt.u64.u32 	%rd185, %r48;
	bra.uni 	$L__BB5_31;
$L__BB5_30:
	rem.u64 	%rd185, %rd43, %rd1;
$L__BB5_31:
	add.s64 	%rd137, %rd185, %rd186;
	setp.lt.u64 	%p25, %rd137, %rd1;
	selp.b64 	%rd138, 0, %rd1, %p25;
	sub.s64 	%rd186, %rd137, %rd138;
$L__BB5_32:
	shl.b64 	%rd139, %rd186, 1;
	setp.lt.u64 	%p26, %rd139, %rd1;
	selp.b64 	%rd140, 0, %rd1, %p26;
	sub.s64 	%rd188, %rd139, %rd140;
	add.s32 	%r50, %r24, 2;
	mov.b64 	%rd141, 1;
	shl.b64 	%rd50, %rd141, %r50;
	and.b64  	%rd142, %rd50, %rd174;
	setp.eq.s64 	%p27, %rd142, 0;
	@%p27 bra 	$L__BB5_37;
	or.b64  	%rd143, %rd50, %rd1;
	and.b64  	%rd144, %rd143, -4294967296;
	setp.ne.s64 	%p28, %rd144, 0;
	@%p28 bra 	$L__BB5_35;
	cvt.u32.u64 	%r52, %rd50;
	rem.u32 	%r53, %r52, %r60;
	cvt.u64.u32 	%rd187, %r53;
	bra.uni 	$L__BB5_36;
$L__BB5_35:
	rem.u64 	%rd187, %rd50, %rd1;
$L__BB5_36:
	add.s64 	%rd145, %rd187, %rd188;
	setp.lt.u64 	%p29, %rd145, %rd1;
	selp.b64 	%rd146, 0, %rd1, %p29;
	sub.s64 	%rd188, %rd145, %rd146;
$L__BB5_37:
	shl.b64 	%rd147, %rd188, 1;
	setp.lt.u64 	%p30, %rd147, %rd1;
	selp.b64 	%rd148, 0, %rd1, %p30;
	sub.s64 	%rd190, %rd147, %rd148;
	add.s32 	%r55, %r24, 1;
	mov.b64 	%rd149, 1;
	shl.b64 	%rd57, %rd149, %r55;
	and.b64  	%rd150, %rd57, %rd174;
	setp.eq.s64 	%p31, %rd150, 0;
	@%p31 bra 	$L__BB5_42;
	or.b64  	%rd151, %rd57, %rd1;
	and.b64  	%rd152, %rd151, -4294967296;
	setp.ne.s64 	%p32, %rd152, 0;
	@%p32 bra 	$L__BB5_40;
	cvt.u32.u64 	%r57, %rd57;
	rem.u32 	%r58, %r57, %r60;
	cvt.u64.u32 	%rd189, %r58;
	bra.uni 	$L__BB5_41;
$L__BB5_40:
	rem.u64 	%rd189, %rd57, %rd1;
$L__BB5_41:
	add.s64 	%rd153, %rd189, %rd190;
	setp.lt.u64 	%p33, %rd153, %rd1;
	selp.b64 	%rd154, 0, %rd1, %p33;
	sub.s64 	%rd190, %rd153, %rd154;
$L__BB5_42:
	shl.b64 	%rd155, %rd190, 1;
	setp.lt.u64 	%p34, %rd155, %rd1;
	selp.b64 	%rd156, 0, %rd1, %p34;
	sub.s64 	%rd176, %rd155, %rd156;
	mov.b64 	%rd157, 1;
	shl.b64 	%rd64, %rd157, %r24;
	and.b64  	%rd158, %rd64, %rd174;
	setp.eq.s64 	%p35, %rd158, 0;
	@%p35 bra 	$L__BB5_47;
	or.b64  	%rd159, %rd64, %rd1;
	and.b64  	%rd160, %rd159, -4294967296;
	setp.ne.s64 	%p36, %rd160, 0;
	@%p36 bra 	$L__BB5_45;
	cvt.u32.u64 	%r61, %rd64;
	rem.u32 	%r62, %r61, %r60;
	cvt.u64.u32 	%rd191, %r62;
	bra.uni 	$L__BB5_46;
$L__BB5_45:
	rem.u64 	%rd191, %rd64, %rd1;
$L__BB5_46:
	add.s64 	%rd161, %rd191, %rd176;
	setp.lt.u64 	%p37, %rd161, %rd1;
	selp.b64 	%rd162, 0, %rd1, %p37;
	sub.s64 	%rd176, %rd161, %rd162;
$L__BB5_47:
	add.s64 	%rd175, %rd175, -8;
	add.s32 	%r66, %r66, -8;
	setp.ne.s32 	%p38, %r66, -64;
	@%p38 bra 	$L__BB5_7;
	or.b64  	%rd163, %rd173, %rd1;
	and.b64  	%rd164, %rd163, -4294967296;
	setp.ne.s64 	%p39, %rd164, 0;
	@%p39 bra 	$L__BB5_50;
	cvt.u32.u64 	%r64, %rd173;
	rem.u32 	%r65, %r64, %r60;
	cvt.u64.u32 	%rd193, %r65;
	bra.uni 	$L__BB5_51;
$L__BB5_50:
	rem.u64 	%rd193, %rd173, %rd1;
$L__BB5_51:
	add.s64 	%rd165, %rd193, %rd176;
	setp.lt.u64 	%p40, %rd165, %rd1;
	selp.b64 	%rd166, 0, %rd1, %p40;
	sub.s64 	%rd194, %rd165, %rd166;
$L__BB5_52:
	add.s64 	%rd167, %rd194, %rd3;
	setp.lt.u64 	%p42, %rd167, %rd1;
	selp.b64 	%rd168, 0, %rd1, %p42;
	sub.s64 	%rd169, %rd167, %rd168;
	st.global.u64 	[%rd2], %rd169;
	setp.lt.u64 	%p43, %rd3, %rd194;
	selp.b64 	%rd170, %rd1, 0, %p43;
	sub.s64 	%rd171, %rd3, %rd194;
	add.s64 	%rd172, %rd171, %rd170;
	st.global.u64 	[%rd4], %rd172;
$L__BB5_53:
	ret;

}
	// .globl	ntt_inverse_batched
.visible .entry ntt_inverse_batched(
	.param .u64 .ptr .align 1 ntt_inverse_batched_param_0,
	.param .u64 .ptr .align 1 ntt_inverse_batched_param_1,
	.param .u64 .ptr .align 1 ntt_inverse_batched_param_2,
	.param .u32 ntt_inverse_batched_param_3,
	.param .u32 ntt_inverse_batched_param_4,
	.param .u32 ntt_inverse_batched_param_5,
	.param .u32 ntt_inverse_batched_param_6
)
{
	.reg .pred 	%p<44>;
	.reg .b32 	%r<67>;
	.reg .b64 	%rd<195>;

	ld.param.u64 	%rd76, [ntt_inverse_batched_param_0];
	ld.param.u64 	%rd77, [ntt_inverse_batched_param_1];
	ld.param.u64 	%rd78, [ntt_inverse_batched_param_2];
	ld.param.u32 	%r5, [ntt_inverse_batched_param_3];
	ld.param.u32 	%r7, [ntt_inverse_batched_param_4];
	ld.param.u32 	%r6, [ntt_inverse_batched_param_6];
	mov.u32 	%r8, %ctaid.x;
	mov.u32 	%r9, %ntid.x;
	mov.u32 	%r10, %tid.x;
	mad.lo.s32 	%r1, %r8, %r9, %r10;
	mov.u32 	%r2, %ctaid.y;
	shr.u32 	%r11, %r5, 1;
	setp.ge.u32 	%p1, %r1, %r11;
	setp.ge.u32 	%p2, %r2, %r7;
	or.pred  	%p3, %p1, %p2;
	@%p3 bra 	$L__BB6_53;
	cvta.to.global.u64 	%rd79, %rd78;
	cvta.to.global.u64 	%rd80, %rd76;
	cvta.to.global.u64 	%rd81, %rd77;
	mul.wide.u32 	%rd82, %r2, 8;
	add.s64 	%rd83, %rd79, %rd82;
	ld.global.u64 	%rd1, [%rd83];
	mul.lo.s32 	%r12, %r5, %r2;
	cvt.u64.u32 	%rd84, %r12;
	mul.wide.u32 	%rd85, %r12, 8;
	add.s64 	%rd86, %rd80, %rd85;
	div.u32 	%r13, %r1, %r6;
	mul.lo.s32 	%r14, %r6, %r13;
	sub.s32 	%r15, %r1, %r14;
	shl.b32 	%r16, %r14, 1;
	add.s32 	%r17, %r16, %r15;
	add.s32 	%r18, %r17, %r6;
	mul.wide.u32 	%rd87, %r17, 8;
	add.s64 	%rd2, %rd86, %rd87;
	ld.global.u64 	%rd88, [%rd2];
	mul.wide.u32 	%rd89, %r18, 8;
	add.s64 	%rd3, %rd86, %rd89;
	ld.global.u64 	%rd90, [%rd3];
	add.s32 	%r19, %r15, %r6;
	cvt.u64.u32 	%rd91, %r19;
	add.s64 	%rd92, %rd91, %rd84;
	shl.b64 	%rd93, %rd92, 3;
	add.s64 	%rd94, %rd81, %rd93;
	ld.global.u64 	%rd95, [%rd94];
	add.s64 	%rd4, %rd90, %rd88;
	setp.lt.u64 	%p4, %rd88, %rd90;
	selp.b64 	%rd96, %rd1, 0, %p4;
	sub.s64 	%rd97, %rd88, %rd90;
	add.s64 	%rd98, %rd97, %rd96;
	mul.lo.s64 	%rd173, %rd98, %rd95;
	mul.hi.u64 	%rd6, %rd95, %rd98;
	setp.ne.s64 	%p5, %rd6, 0;
	@%p5 bra 	$L__BB6_3;
$L__BB6_2:
	mov.u64 	%rd194, %rd173;
	setp.lt.u64 	%p42, %rd194, %rd1;
	sub.s64 	%rd173, %rd194, %rd1;
	@%p42 bra 	$L__BB6_52;
	bra.uni 	$L__BB6_2;
$L__BB6_3:
	or.b64  	%rd99, %rd6, %rd1;
	and.b64  	%rd100, %rd99, -4294967296;
	setp.ne.s64 	%p6, %rd100, 0;
	@%p6 bra 	$L__BB6_5;
	cvt.u32.u64 	%r20, %rd1;
	cvt.u32.u64 	%r21, %rd6;
	rem.u32 	%r22, %r21, %r20;
	cvt.u64.u32 	%rd174, %r22;
	bra.uni 	$L__BB6_6;
$L__BB6_5:
	rem.u64 	%rd174, %rd6, %rd1;
$L__BB6_6:
	mov.b64 	%rd176, 0;
	mov.b64 	%rd175, 56;
	mov.b32 	%r66, 0;
	cvt.u32.u64 	%r60, %rd1;
$L__BB6_7:
	shl.b64 	%rd103, %rd176, 1;
	setp.lt.u64 	%p7, %rd103, %rd1;
	selp.b64 	%rd104, 0, %rd1, %p7;
	sub.s64 	%rd178, %rd103, %rd104;
	cvt.u32.u64 	%r24, %rd175;
	add.s32 	%r25, %r24, 7;
	mov.b64 	%rd105, 1;
	shl.b64 	%rd15, %rd105, %r25;
	and.b64  	%rd106, %rd15, %rd174;
	setp.eq.s64 	%p8, %rd106, 0;
	@%p8 bra 	$L__BB6_12;
	or.b64  	%rd107, %rd15, %rd1;
	and.b64  	%rd108, %rd107, -4294967296;
	setp.ne.s64 	%p9, %rd108, 0;
	@%p9 bra 	$L__BB6_10;
	cvt.u32.u64 	%r27, %rd15;
	rem.u32 	%r28, %r27, %r60;
	cvt.u64.u32 	%rd177, %r28;
	bra.uni 	$L__BB6_11;
$L__BB6_10:
	rem.u64 	%rd177, %rd15, %rd1;
$L__BB6_11:
	add.s64 	%rd109, %rd177, %rd178;
	setp.lt.u64 	%p10, %rd109, %rd1;
	selp.b64 	%rd110, 0, %rd1, %p10;
	sub.s64 	%rd178, %rd109, %rd110;
$L__BB6_12:
	shl.b64 	%rd111, %rd178, 1;
	setp.lt.u64 	%p11, %rd111, %rd1;
	selp.b64 	%rd112, 0, %rd1, %p11;
	sub.s64 	%rd180, %rd111, %rd112;
	add.s32 	%r30, %r24, 6;
	mov.b64 	%rd113, 1;
	shl.b64 	%rd22, %rd113, %r30;
	and.b64  	%rd114, %rd22, %rd174;
	setp.eq.s64 	%p12, %rd114, 0;
	@%p12 bra 	$L__BB6_17;
	or.b64  	%rd115, %rd22, %rd1;
	and.b64  	%rd116, %rd115, -4294967296;
	setp.ne.s64 	%p13, %rd116, 0;
	@%p13 bra 	$L__BB6_15;
	cvt.u32.u64 	%r32, %rd22;
	rem.u32 	%r33, %r32, %r60;
	cvt.u64.u32 	%rd179, %r33;
	bra.uni 	$L__BB6_16;
$L__BB6_15:
	rem.u64 	%rd179, %rd22, %rd1;
$L__BB6_16:
	add.s64 	%rd117, %rd179, %rd180;
	setp.lt.u64 	%p14, %rd117, %rd1;
	selp.b64 	%rd118, 0, %rd1, %p14;
	sub.s64 	%rd180, %rd117, %rd118;
$L__BB6_17:
	shl.b64 	%rd119, %rd180, 1;
	setp.lt.u64 	%p15, %rd119, %rd1;
	selp.b64 	%rd120, 0, %rd1, %p15;
	sub.s64 	%rd182, %rd119, %rd120;
	add.s32 	%r35, %r24, 5;
	mov.b64 	%rd121, 1;
	shl.b64 	%rd29, %rd121, %r35;
	and.b64  	%rd122, %rd29, %rd174;
	setp.eq.s64 	%p16, %rd122, 0;
	@%p16 bra 	$L__BB6_22;
	or.b64  	%rd123, %rd29, %rd1;
	and.b64  	%rd124, %rd123, -4294967296;
	setp.ne.s64 	%p17, %rd124, 0;
	@%p17 bra 	$L__BB6_20;
	cvt.u32.u64 	%r37, %rd29;
	rem.u32 	%r38, %r37, %r60;
	cvt.u64.u32 	%rd181, %r38;
	bra.uni 	$L__BB6_21;
$L__BB6_20:
	rem.u64 	%rd181, %rd29, %rd1;
$L__BB6_21:
	add.s64 	%rd125, %rd181, %rd182;
	setp.lt.u64 	%p18, %rd125, %rd1;
	selp.b64 	%rd126, 0, %rd1, %p18;
	sub.s64 	%rd182, %rd125, %rd126;
$L__BB6_22:
	shl.b64 	%rd127, %rd182, 1;
	setp.lt.u64 	%p19, %rd127, %rd1;
	selp.b64 	%rd128, 0, %rd1, %p19;
	sub.s64 	%rd184, %rd127, %rd128;
	add.s32 	%r40, %r24, 4;
	mov.b64 	%rd129, 1;
	shl.b64 	%rd36, %rd129, %r40;
	and.b64  	%rd130, %rd36, %rd174;
	setp.eq.s64 	%p20, %rd130, 0;
	@%p20 bra 	$L__BB6_27;
	or.b64  	%rd131, %rd36, %rd1;
	and.b64  	%rd132, %rd131, -4294967296;
	setp.ne.s64 	%p21, %rd132, 0;
	@%p21 bra 	$L__BB6_25;
	cvt.u32.u64 	%r42, %rd36;
	rem.u32 	%r43, %r42, %r60;
	cvt.u64.u32 	%rd183, %r43;
	bra.uni 	$L__BB6_26;
$L__BB6_25:
	rem.u64 	%rd183, %rd36, %rd1;
$L__BB6_26:
	add.s64 	%rd133, %rd183, %rd184;
	setp.lt.u64 	%p22, %rd133, %rd1;
	selp.b64 	%rd134, 0, %rd1, %p22;
	sub.s64 	%rd184, %rd133, %rd134;
$L__BB6_27:
	shl.b64 	%rd135, %rd184, 1;
	setp.lt.u64 	%p23, %rd135, %rd1;
	selp.b64 	%rd136, 0, %rd1, %p23;
	sub.s64 	%rd186, %rd135, %rd136;
	add.s32 	%r45, %r24, 3;
	mov.b64 	%rd137, 1;
	shl.b64 	%rd43, %rd137, %r45;
	and.b64  	%rd138, %rd43, %rd174;
	setp.eq.s64 	%p24, %rd138, 0;
	@%p24 bra 	$L__BB6_32;
	or.b64  	%rd139, %rd43, %rd1;
	and.b64  	%rd140, %rd139, -4294967296;
	setp.ne.s64 	%p25, %rd140, 0;
	@%p25 bra 	$L__BB6_30;
	cvt.u32.u64 	%r47, %rd43;
	rem.u32 	%r48, %r47, %r60;
	cvt.u64.u32 	%rd185, %r48;
	bra.uni 	$L__BB6_31;
$L__BB6_30:
	rem.u64 	%rd185, %rd43, %rd1;
$L__BB6_31:
	add.s64 	%rd141, %rd185, %rd186;
	setp.lt.u64 	%p26, %rd141, %rd1;
	selp.b64 	%rd142, 0, %rd1, %p26;
	sub.s64 	%rd186, %rd141, %rd142;
$L__BB6_32:
	shl.b64 	%rd143, %rd186, 1;
	setp.lt.u64 	%p27, %rd143, %rd1;
	selp.b64 	%rd144, 0, %rd1, %p27;
	sub.s64 	%rd188, %rd143, %rd144;
	add.s32 	%r50, %r24, 2;
	mov.b64 	%rd145, 1;
	shl.b64 	%rd50, %rd145, %r50;
	and.b64  	%rd146, %rd50, %rd174;
	setp.eq.s64 	%p28, %rd146, 0;
	@%p28 bra 	$L__BB6_37;
	or.b64  	%rd147, %rd50, %rd1;
	and.b64  	%rd148, %rd147, -4294967296;
	setp.ne.s64 	%p29, %rd148, 0;
	@%p29 bra 	$L__BB6_35;
	cvt.u32.u64 	%r52, %rd50;
	rem.u32 	%r53, %r52, %r60;
	cvt.u64.u32 	%rd187, %r53;
	bra.uni 	$L__BB6_36;
$L__BB6_35:
	rem.u64 	%rd187, %rd50, %rd1;
$L__BB6_36:
	add.s64 	%rd149, %rd187, %rd188;
	setp.lt.u64 	%p30, %rd149, %rd1;
	selp.b64 	%rd150, 0, %rd1, %p30;
	sub.s64 	%rd188, %rd149, %rd150;
$L__BB6_37:
	shl.b64 	%rd151, %rd188, 1;
	setp.lt.u64 	%p31, %rd151, %rd1;
	selp.b64 	%rd152, 0, %rd1, %p31;
	sub.s64 	%rd190, %rd151, %rd152;
	add.s32 	%r55, %r24, 1;
	mov.b64 	%rd153, 1;
	shl.b64 	%rd57, %rd153, %r55;
	and.b64  	%rd154, %rd57, %rd174;
	setp.eq.s64 	%p32, %rd154, 0;
	@%p32 bra 	$L__BB6_42;
	or.b64  	%rd155, %rd57, %rd1;
	and.b64  	%rd156, %rd155, -4294967296;
	setp.ne.s64 	%p33, %rd156, 0;
	@%p33 bra 	$L__BB6_40;
	cvt.u32.u64 	%r57, %rd57;
	rem.u32 	%r58, %r57, %r60;
	cvt.u64.u32 	%rd189, %r58;
	bra.uni 	$L__BB6_41;
$L__BB6_40:
	rem.u64 	%rd189, %rd57, %rd1;
$L__BB6_41:
	add.s64 	%rd157, %rd189, %rd190;
	setp.lt.u64 	%p34, %rd157, %rd1;
	selp.b64 	%rd158, 0, %rd1, %p34;
	sub.s64 	%rd190, %rd157, %rd158;
$L__BB6_42:
	shl.b64 	%rd159, %rd190, 1;
	setp.lt.u64 	%p35, %rd159, %rd1;
	selp.b64 	%rd160, 0, %rd1, %p35;
	sub.s64 	%rd176, %rd159, %rd160;
	mov.b64 	%rd161, 1;
	shl.b64 	%rd64, %rd161, %r24;
	and.b64  	%rd162, %rd64, %rd174;
	setp.eq.s64 	%p36, %rd162, 0;
	@%p36 bra 	$L__BB6_47;
	or.b64  	%rd163, %rd64, %rd1;
	and.b64  	%rd164, %rd163, -4294967296;
	setp.ne.s64 	%p37, %rd164, 0;
	@%p37 bra 	$L__BB6_45;
	cvt.u32.u64 	%r61, %rd64;
	rem.u32 	%r62, %r61, %r60;
	cvt.u64.u32 	%rd191, %r62;
	bra.uni 	$L__BB6_46;
$L__BB6_45:
	rem.u64 	%rd191, %rd64, %rd1;
$L__BB6_46:
	add.s64 	%rd165, %rd191, %rd176;
	setp.lt.u64 	%p38, %rd165, %rd1;
	selp.b64 	%rd166, 0, %rd1, %p38;
	sub.s64 	%rd176, %rd165, %rd166;
$L__BB6_47:
	add.s64 	%rd175, %rd175, -8;
	add.s32 	%r66, %r66, -8;
	setp.ne.s32 	%p39, %r66, -64;
	@%p39 bra 	$L__BB6_7;
	or.b64  	%rd167, %rd173, %rd1;
	and.b64  	%rd168, %rd167, -4294967296;
	setp.ne.s64 	%p40, %rd168, 0;
	@%p40 bra 	$L__BB6_50;
	cvt.u32.u64 	%r64, %rd173;
	rem.u32 	%r65, %r64, %r60;
	cvt.u64.u32 	%rd193, %r65;
	bra.uni 	$L__BB6_51;
$L__BB6_50:
	rem.u64 	%rd193, %rd173, %rd1;
$L__BB6_51:
	add.s64 	%rd169, %rd193, %rd176;
	setp.lt.u64 	%p41, %rd169, %rd1;
	selp.b64 	%rd170, 0, %rd1, %p41;
	sub.s64 	%rd194, %rd169, %rd170;
$L__BB6_52:
	setp.lt.u64 	%p43, %rd4, %rd1;
	selp.b64 	%rd171, 0, %rd1, %p43;
	sub.s64 	%rd172, %rd4, %rd171;
	st.global.u64 	[%rd2], %rd172;
	st.global.u64 	[%rd3], %rd194;
$L__BB6_53:
	ret;

}
	// .globl	ntt_pointwise_multiply_batched
.visible .entry ntt_pointwise_multiply_batched(
	.param .u64 .ptr .align 1 ntt_pointwise_multiply_batched_param_0,
	.param .u64 .ptr .align 1 ntt_pointwise_multiply_batched_param_1,
	.param .u64 .ptr .align 1 ntt_pointwise_multiply_batched_param_2,
	.param .u64 .ptr .align 1 ntt_pointwise_multiply_batched_param_3,
	.param .u32 ntt_pointwise_multiply_batched_param_4,
	.param .u32 ntt_pointwise_multiply_batched_param_5
)
{
	.reg .pred 	%p<42>;
	.reg .b32 	%r<58>;
	.reg .b64 	%rd<184>;

	ld.param.u64 	%rd73, [ntt_pointwise_multiply_batched_param_0];
	ld.param.u64 	%rd74, [ntt_pointwise_multiply_batched_param_1];
	ld.param.u64 	%rd75, [ntt_pointwise_multiply_batched_param_2];
	ld.param.u64 	%rd76, [ntt_pointwise_multiply_batched_param_3];
	ld.param.u32 	%r6, [ntt_pointwise_multiply_batched_param_4];
	ld.param.u32 	%r7, [ntt_pointwise_multiply_batched_param_5];
	mov.u32 	%r8, %ctaid.x;
	mov.u32 	%r9, %ntid.x;
	mov.u32 	%r10, %tid.x;
	mad.lo.s32 	%r1, %r8, %r9, %r10;
	mov.u32 	%r2, %ctaid.y;
	setp.ge.u32 	%p1, %r1, %r6;
	setp.ge.u32 	%p2, %r2, %r7;
	or.pred  	%p3, %p1, %p2;
	@%p3 bra 	$L__BB7_53;
	cvta.to.global.u64 	%rd77, %rd76;
	cvta.to.global.u64 	%rd78, %rd73;
	cvta.to.global.u64 	%rd79, %rd74;
	mul.wide.u32 	%rd80, %r2, 8;
	add.s64 	%rd81, %rd77, %rd80;
	ld.global.u64 	%rd1, [%rd81];
	mad.lo.s32 	%r3, %r6, %r2, %r1;
	mul.wide.u32 	%rd82, %r3, 8;
	add.s64 	%rd83, %rd78, %rd82;
	ld.global.u64 	%rd84, [%rd83];
	add.s64 	%rd85, %rd79, %rd82;
	ld.global.u64 	%rd86, [%rd85];
	mul.lo.s64 	%rd162, %rd86, %rd84;
	mul.hi.u64 	%rd3, %rd84, %rd86;
	setp.ne.s64 	%p4, %rd3, 0;
	@%p4 bra 	$L__BB7_3;
$L__BB7_2:
	mov.u64 	%rd183, %rd162;
	setp.lt.u64 	%p41, %rd183, %rd1;
	sub.s64 	%rd162, %rd183, %rd1;
	@%p41 bra 	$L__BB7_52;
	bra.uni 	$L__BB7_2;
$L__BB7_3:
	or.b64  	%rd87, %rd3, %rd1;
	and.b64  	%rd88, %rd87, -4294967296;
	setp.ne.s64 	%p5, %rd88, 0;
	@%p5 bra 	$L__BB7_5;
	cvt.u32.u64 	%r11, %rd1;
	cvt.u32.u64 	%r12, %rd3;
	rem.u32 	%r13, %r12, %r11;
	cvt.u64.u32 	%rd163, %r13;
	bra.uni 	$L__BB7_6;
$L__BB7_5:
	rem.u64 	%rd163, %rd3, %rd1;
$L__BB7_6:
	mov.b64 	%rd165, 0;
	mov.b64 	%rd164, 56;
	mov.b32 	%r57, 0;
	cvt.u32.u64 	%r51, %rd1;
$L__BB7_7:
	shl.b64 	%rd91, %rd165, 1;
	setp.lt.u64 	%p6, %rd91, %rd1;
	selp.b64 	%rd92, 0, %rd1, %p6;
	sub.s64 	%rd167, %rd91, %rd92;
	cvt.u32.u64 	%r15, %rd164;
	add.s32 	%r16, %r15, 7;
	mov.b64 	%rd93, 1;
	shl.b64 	%rd12, %rd93, %r16;
	and.b64  	%rd94, %rd12, %rd163;
	setp.eq.s64 	%p7, %rd94, 0;
	@%p7 bra 	$L__BB7_12;
	or.b64  	%rd95, %rd12, %rd1;
	and.b64  	%rd96, %rd95, -4294967296;
	setp.ne.s64 	%p8, %rd96, 0;
	@%p8 bra 	$L__BB7_10;
	cvt.u32.u64 	%r18, %rd12;
	rem.u32 	%r19, %r18, %r51;
	cvt.u64.u32 	%rd166, %r19;
	bra.uni 	$L__BB7_11;
$L__BB7_10:
	rem.u64 	%rd166, %rd12, %rd1;
$L__BB7_11:
	add.s64 	%rd97, %rd166, %rd167;
	setp.lt.u64 	%p9, %rd97, %rd1;
	selp.b64 	%rd98, 0, %rd1, %p9;
	sub.s64 	%rd167, %rd97, %rd98;
$L__BB7_12:
	shl.b64 	%rd99, %rd167, 1;
	setp.lt.u64 	%p10, %rd99, %rd1;
	selp.b64 	%rd100, 0, %rd1, %p10;
	sub.s64 	%rd169, %rd99, %rd100;
	add.s32 	%r21, %r15, 6;
	mov.b64 	%rd101, 1;
	shl.b64 	%rd19, %rd101, %r21;
	and.b64  	%rd102, %rd19, %rd163;
	setp.eq.s64 	%p11, %rd102, 0;
	@%p11 bra 	$L__BB7_17;
	or.b64  	%rd103, %rd19, %rd1;
	and.b64  	%rd104, %rd103, -4294967296;
	setp.ne.s64 	%p12, %rd104, 0;
	@%p12 bra 	$L__BB7_15;
	cvt.u32.u64 	%r23, %rd19;
	rem.u32 	%r24, %r23, %r51;
	cvt.u64.u32 	%rd168, %r24;
	bra.uni 	$L__BB7_16;
$L__BB7_15:
	rem.u64 	%rd168, %rd19, %rd1;
$L__BB7_16:
	add.s64 	%rd105, %rd168, %rd169;
	setp.lt.u64 	%p13, %rd105, %rd1;
	selp.b64 	%rd106, 0, %rd1, %p13;
	sub.s64 	%rd169, %rd105, %rd106;
$L__BB7_17:
	shl.b64 	%rd107, %rd169, 1;
	setp.lt.u64 	%p14, %rd107, %rd1;
	selp.b64 	%rd108, 0, %rd1, %p14;
	sub.s64 	%rd171, %rd107, %rd108;
	add.s32 	%r26, %r15, 5;
	mov.b64 	%rd109, 1;
	shl.b64 	%rd26, %rd109, %r26;
	and.b64  	%rd110, %rd26, %rd163;
	setp.eq.s64 	%p15, %rd110, 0;
	@%p15 bra 	$L__BB7_22;
	or.b64  	%rd111, %rd26, %rd1;
	and.b64  	%rd112, %rd111, -4294967296;
	setp.ne.s64 	%p16, %rd112, 0;
	@%p16 bra 	$L__BB7_20;
	cvt.u32.u64 	%r28, %rd26;
	rem.u32 	%r29, %r28, %r51;
	cvt.u64.u32 	%rd170, %r29;
	bra.uni 	$L__BB7_21;
$L__BB7_20:
	rem.u64 	%rd170, %rd26, %rd1;
$L__BB7_21:
	add.s64 	%rd113, %rd170, %rd171;
	setp.lt.u64 	%p17, %rd113, %rd1;
	selp.b64 	%rd114, 0, %rd1, %p17;
	sub.s64 	%rd171, %rd113, %rd114;
$L__BB7_22:
	shl.b64 	%rd115, %rd171, 1;
	setp.lt.u64 	%p18, %rd115, %rd1;
	selp.b64 	%rd116, 0, %rd1, %p18;
	sub.s64 	%rd173, %rd115, %rd116;
	add.s32 	%r31, %r15, 4;
	mov.b64 	%rd117, 1;
	shl.b64 	%rd33, %rd117, %r31;
	and.b64  	%rd118, %rd33, %rd163;
	setp.eq.s64 	%p19, %rd118, 0;
	@%p19 bra 	$L__BB7_27;
	or.b64  	%rd119, %rd33, %rd1;
	and.b64  	%rd120, %rd119, -4294967296;
	setp.ne.s64 	%p20, %rd120, 0;
	@%p20 bra 	$L__BB7_25;
	cvt.u32.u64 	%r33, %rd33;
	rem.u32 	%r34, %r33, %r51;
	cvt.u64.u32 	%rd172, %r34;
	bra.uni 	$L__BB7_26;
$L__BB7_25:
	rem.u64 	%rd172, %rd33, %rd1;
$L__BB7_26:
	add.s64 	%rd121, %rd172, %rd173;
	setp.lt.u64 	%p21, %rd121, %rd1;
	selp.b64 	%rd122, 0, %rd1, %p21;
	sub.s64 	%rd173, %rd121, %rd122;
$L__BB7_27:
	shl.b64 	%rd123, %rd173, 1;
	setp.lt.u64 	%p22, %rd123, %rd1;
	selp.b64 	%rd124, 0, %rd1, %p22;
	sub.s64 	%rd175, %rd123, %rd124;
	add.s32 	%r36, %r15, 3;
	mov.b64 	%rd125, 1;
	shl.b64 	%rd40, %rd125, %r36;
	and.b64  	%rd126, %rd40, %rd163;
	setp.eq.s64 	%p23, %rd126, 0;
	@%p23 bra 	$L__BB7_32;
	or.b64  	%rd127, %rd40, %rd1;
	and.b64  	%rd128, %rd127, -4294967296;
	setp.ne.s64 	%p24, %rd128, 0;
	@%p24 bra 	$L__BB7_30;
	cvt.u32.u64 	%r38, %rd40;
	rem.u32 	%r39, %r38, %r51;
	cvt.u64.u32 	%rd174, %r39;
	bra.uni 	$L__BB7_31;
$L__BB7_30:
	rem.u64 	%rd174, %rd40, %rd1;
$L__BB7_31:
	add.s64 	%rd129, %rd174, %rd175;
	setp.lt.u64 	%p25, %rd129, %rd1;
	selp.b64 	%rd130, 0, %rd1, %p25;
	sub.s64 	%rd175, %rd129, %rd130;
$L__BB7_32:
	shl.b64 	%rd131, %rd175, 1;
	setp.lt.u64 	%p26, %rd131, %rd1;
	selp.b64 	%rd132, 0, %rd1, %p26;
	sub.s64 	%rd177, %rd131, %rd132;
	add.s32 	%r41, %r15, 2;
	mov.b64 	%rd133, 1;
	shl.b64 	%rd47, %rd133, %r41;
	and.b64  	%rd134, %rd47, %rd163;
	setp.eq.s64 	%p27, %rd134, 0;
	@%p27 bra 	$L__BB7_37;
	or.b64  	%rd135, %rd47, %rd1;
	and.b64  	%rd136, %rd135, -4294967296;
	setp.ne.s64 	%p28, %rd136, 0;
	@%p28 bra 	$L__BB7_35;
	cvt.u32.u64 	%r43, %rd47;
	rem.u32 	%r44, %r43, %r51;
	cvt.u64.u32 	%rd176, %r44;
	bra.uni 	$L__BB7_36;
$L__BB7_35:
	rem.u64 	%rd176, %rd47, %rd1;
$L__BB7_36:
	add.s64 	%rd137, %rd176, %rd177;
	setp.lt.u64 	%p29, %rd137, %rd1;
	selp.b64 	%rd138, 0, %rd1, %p29;
	sub.s64 	%rd177, %rd137, %rd138;
$L__BB7_37:
	shl.b64 	%rd139, %rd177, 1;
	setp.lt.u64 	%p30, %rd139, %rd1;
	selp.b64 	%rd140, 0, %rd1, %p30;
	sub.s64 	%rd179, %rd139, %rd140;
	add.s32 	%r46, %r15, 1;
	mov.b64 	%rd141, 1;
	shl.b64 	%rd54, %rd141, %r46;
	and.b64  	%rd142, %rd54, %rd163;
	setp.eq.s64 	%p31, %rd142, 0;
	@%p31 bra 	$L__BB7_42;
	or.b64  	%rd143, %rd54, %rd1;
	and.b64  	%rd144, %rd143, -4294967296;
	setp.ne.s64 	%p32, %rd144, 0;
	@%p32 bra 	$L__BB7_40;
	cvt.u32.u64 	%r48, %rd54;
	rem.u32 	%r49, %r48, %r51;
	cvt.u64.u32 	%rd178, %r49;
	bra.uni 	$L__BB7_41;
$L__BB7_40:
	rem.u64 	%rd178, %rd54, %rd1;
$L__BB7_41:
	add.s64 	%rd145, %rd178, %rd179;
	setp.lt.u64 	%p33, %rd145, %rd1;
	selp.b64 	%rd146, 0, %rd1, %p33;
	sub.s64 	%rd179, %rd145, %rd146;
$L__BB7_42:
	shl.b64 	%rd147, %rd179, 1;
	setp.lt.u64 	%p34, %rd147, %rd1;
	selp.b64 	%rd148, 0, %rd1, %p34;
	sub.s64 	%rd165, %rd147, %rd148;
	mov.b64 	%rd149, 1;
	shl.b64 	%rd61, %rd149, %r15;
	and.b64  	%rd150, %rd61, %rd163;
	setp.eq.s64 	%p35, %rd150, 0;
	@%p35 bra 	$L__BB7_47;
	or.b64  	%rd151, %rd61, %rd1;
	and.b64  	%rd152, %rd151, -4294967296;
	setp.ne.s64 	%p36, %rd152, 0;
	@%p36 bra 	$L__BB7_45;
	cvt.u32.u64 	%r52, %rd61;
	rem.u32 	%r53, %r52, %r51;
	cvt.u64.u32 	%rd180, %r53;
	bra.uni 	$L__BB7_46;
$L__BB7_45:
	rem.u64 	%rd180, %rd61, %rd1;
$L__BB7_46:
	add.s64 	%rd153, %rd180, %rd165;
	setp.lt.u64 	%p37, %rd153, %rd1;
	selp.b64 	%rd154, 0, %rd1, %p37;
	sub.s64 	%rd165, %rd153, %rd154;
$L__BB7_47:
	add.s64 	%rd164, %rd164, -8;
	add.s32 	%r57, %r57, -8;
	setp.ne.s32 	%p38, %r57, -64;
	@%p38 bra 	$L__BB7_7;
	or.b64  	%rd155, %rd162, %rd1;
	and.b64  	%rd156, %rd155, -4294967296;
	setp.ne.s64 	%p39, %rd156, 0;
	@%p39 bra 	$L__BB7_50;
	cvt.u32.u64 	%r55, %rd162;
	rem.u32 	%r56, %r55, %r51;
	cvt.u64.u32 	%rd182, %r56;
	bra.uni 	$L__BB7_51;
$L__BB7_50:
	rem.u64 	%rd182, %rd162, %rd1;
$L__BB7_51:
	add.s64 	%rd157, %rd182, %rd165;
	setp.lt.u64 	%p40, %rd157, %rd1;
	selp.b64 	%rd158, 0, %rd1, %p40;
	sub.s64 	%rd183, %rd157, %rd158;
$L__BB7_52:
	cvta.to.global.u64 	%rd159, %rd75;
	add.s64 	%rd161, %rd159, %rd82;
	st.global.u64 	[%rd161], %rd183;
$L__BB7_53:
	ret;

}


// ===== COMPILED SASS (sm_100) =====

	.target	sm_100

	.elftype	@"ET_EXEC"


//--------------------- .note.nv.tkinfo           --------------------------
	.section	.note.nv.tkinfo,"",@"SHT_NOTE"
	.sectionflags	@"SHF_NOTE_NV_TKINFO"
	.tkinfo
        /*0018*/ 	.word	0x00000002
        /*0030*/ 	.string	""
        /*0030*/ 	.string	"ptxas"
        /*0030*/ 	.string	"Cuda compilation tools, release 13.0, V13.0.88"
        /*0030*/ 	.string	"Build cuda_13.0.r13.0/compiler.36424714_0"
        /*0030*/ 	.string	"-arch sm_100 -m 64 "



//--------------------- .note.nv.cuinfo           --------------------------
	.section	.note.nv.cuinfo,"",@"SHT_NOTE"
	.sectionflags	@"SHF_NOTE_NV_CUINFO"
        /*0018*/ 	.short	0x0002
        /*001a*/ 	.short	0x0064
        /*001c*/ 	.short	0x0082
	.zero		2


//--------------------- .nv.info                  --------------------------
	.section	.nv.info,"",@"SHT_CUDA_INFO"
	.align	4


	//----- nvinfo : EIATTR_REGCOUNT
	.align		4
        /*0000*/ 	.byte	0x04, 0x2f
        /*0002*/ 	.short	(.L_1 - .L_0)
	.align		4
.L_0:
        /*0004*/ 	.word	index@(bit_reverse_permutation)
        /*0008*/ 	.word	0x0000000c


	//----- nvinfo : EIATTR_FRAME_SIZE
	.align		4
.L_1:
        /*000c*/ 	.byte	0x04, 0x11
        /*000e*/ 	.short	(.L_3 - .L_2)
	.align		4
.L_2:
        /*0010*/ 	.word	index@(bit_reverse_permutation)
        /*0014*/ 	.word	0x00000000


	//----- nvinfo : EIATTR_REGCOUNT
	.align		4
.L_3:
        /*0018*/ 	.byte	0x04, 0x2f
        /*001a*/ 	.short	(.L_5 - .L_4)
	.align		4
.L_4:
        /*001c*/ 	.word	index@(ntt_forward)
        /*0020*/ 	.word	0x00000020


	//----- nvinfo : EIATTR_FRAME_SIZE
	.align		4
.L_5:
        /*0024*/ 	.byte	0x04, 0x11
        /*0026*/ 	.short	(.L_7 - .L_6)
	.align		4
.L_6:
        /*0028*/ 	.word	index@($__internal_6_$__cuda_sm20_rem_u64)
        /*002c*/ 	.word	0x00000000


	//----- nvinfo : EIATTR_FRAME_SIZE
	.align		4
.L_7:
        /*0030*/ 	.byte	0x04, 0x11
        /*0032*/ 	.short	(.L_9 - .L_8)
	.align		4
.L_8:
        /*0034*/ 	.word	index@(ntt_forward)
        /*0038*/ 	.word	0x00000000


	//----- nvinfo : EIATTR_REGCOUNT
	.align		4
.L_9:
        /*003c*/ 	.byte	0x04, 0x2f
        /*003e*/ 	.short	(.L_11 - .L_10)
	.align		4
.L_10:
        /*0040*/ 	.word	index@(ntt_inverse)
        /*0044*/ 	.word	0x00000020


	//----- nvinfo : EIATTR_FRAME_SIZE
	.align		4
.L_11:
        /*0048*/ 	.byte	0x04, 0x11
        /*004a*/ 	.short	(.L_13 - .L_12)
	.align		4
.L_12:
        /*004c*/ 	.word	index@($__internal_5_$__cuda_sm20_rem_u64)
        /*0050*/ 	.word	0x00000000


	//----- nvinfo : EIATTR_FRAME_SIZE
	.align		4
.L_13:
        /*0054*/ 	.byte	0x04, 0x11
        /*0056*/ 	.short	(.L_15 - .L_14)
	.align		4
.L_14:
        /*0058*/ 	.word	index@(ntt_inverse)
        /*005c*/ 	.word	0x00000000


	//----- nvinfo : EIATTR_REGCOUNT
	.align		4
.L_15:
        /*0060*/ 	.byte	0x04, 0x2f
        /*0062*/ 	.short	(.L_17 - .L_16)
	.align		4
.L_16:
        /*0064*/ 	.word	index@(ntt_pointwise_multiply)
        /*0068*/ 	.word	0x0000001c


	//----- nvinfo : EIATTR_FRAME_SIZE
	.align		4
.L_17:
        /*006c*/ 	.byte	0x04, 0x11
        /*006e*/ 	.short	(.L_19 - .L_18)
	.align		4
.L_18:
        /*0070*/ 	.word	index@($__internal_4_$__cuda_sm20_rem_u64)
        /*0074*/ 	.word	0x00000000


	//----- nvinfo : EIATTR_FRAME_SIZE
	.align		4
.L_19:
        /*0078*/ 	.byte	0x04, 0x11
        /*007a*/ 	.short	(.L_21 - .L_20)
	.align		4
.L_20:
        /*007c*/ 	.word	index@(ntt_pointwise_multiply)
        /*0080*/ 	.word	0x00000000


	//----- nvinfo : EIATTR_REGCOUNT
	.align		4
.L_21:
        /*0084*/ 	.byte	0x04, 0x2f
        /*0086*/ 	.short	(.L_23 - .L_22)
	.align		4
.L_22:
        /*0088*/ 	.word	index@(ntt_scalar_multiply)
        /*008c*/ 	.word	0x0000001a


	//----- nvinfo : EIATTR_FRAME_SIZE
	.align		4
.L_23:
        /*0090*/ 	.byte	0x04, 0x11
        /*0092*/ 	.short	(.L_25 - .L_24)
	.align		4
.L_24:
        /*0094*/ 	.word	index@($__internal_3_$__cuda_sm20_rem_u64)
        /*0098*/ 	.word	0x00000000


	//----- nvinfo : EIATTR_FRAME_SIZE
	.align		4
.L_25:
        /*009c*/ 	.byte	0x04, 0x11
        /*009e*/ 	.short	(.L_27 - .L_26)
	.align		4
.L_26:
        /*00a0*/ 	.word	index@(ntt_scalar_multiply)
        /*00a4*/ 	.word	0x00000000


	//----- nvinfo : EIATTR_REGCOUNT
	.align		4
.L_27:
        /*00a8*/ 	.byte	0x04, 0x2f
        /*00aa*/ 	.short	(.L_29 - .L_28)
	.align		4
.L_28:
        /*00ac*/ 	.word	index@(ntt_forward_batched)
        /*00b0*/ 	.word	0x00000020


	//----- nvinfo : EIATTR_FRAME_SIZE
	.align		4
.L_29:
        /*00b4*/ 	.byte	0x04, 0x11
        /*00b6*/ 	.short	(.L_31 - .L_30)
	.align		4
.L_30:
        /*00b8*/ 	.word	index@($__internal_2_$__cuda_sm20_rem_u64)
        /*00bc*/ 	.word	0x00000000


	//----- nvinfo : EIATTR_FRAME_SIZE
	.align		4
.L_31:
        /*00c0*/ 	.byte	0x04, 0x11
        /*00c2*/ 	.short	(.L_33 - .L_32)
	.align		4
.L_32:
        /*00c4*/ 	.word	index@(ntt_forward_batched)
        /*00c8*/ 	.word	0x00000000


	//----- nvinfo : EIATTR_REGCOUNT
	.align		4
.L_33:
        /*00cc*/ 	.byte	0x04, 0x2f
        /*00ce*/ 	.short	(.L_35 - .L_34)
	.align		4
.L_34:
        /*00d0*/ 	.word	index@(ntt_inverse_batched)
        /*00d4*/ 	.word	0x00000020


	//----- nvinfo : EIATTR_FRAME_SIZE
	.align		4
.L_35:
        /*00d8*/ 	.byte	0x04, 0x11
        /*00da*/ 	.short	(.L_37 - .L_36)
	.align		4
.L_36:
        /*00dc*/ 	.word	index@($__internal_1_$__cuda_sm20_rem_u64)
        /*00e0*/ 	.word	0x00000000


	//----- nvinfo : EIATTR_FRAME_SIZE
	.align		4
.L_37:
        /*00e4*/ 	.byte	0x04, 0x11
        /*00e6*/ 	.short	(.L_39 - .L_38)
	.align		4
.L_38:
        /*00e8*/ 	.word	index@(ntt_inverse_batched)
        /*00ec*/ 	.word	0x00000000


	//----- nvinfo : EIATTR_REGCOUNT
	.align		4
.L_39:
        /*00f0*/ 	.byte	0x04, 0x2f
        /*00f2*/ 	.short	(.L_41 - .L_40)
	.align		4
.L_40:
        /*00f4*/ 	.word	index@(ntt_pointwise_multiply_batched)
        /*00f8*/ 	.word	0x0000001e


	//----- nvinfo : EIATTR_FRAME_SIZE
	.align		4
.L_41:
        /*00fc*/ 	.byte	0x04, 0x11
        /*00fe*/ 	.short	(.L_43 - .L_42)
	.align		4
.L_42:
        /*0100*/ 	.word	index@($__internal_0_$__cuda_sm20_rem_u64)
        /*0104*/ 	.word	0x00000000


	//----- nvinfo : EIATTR_FRAME_SIZE
	.align		4
.L_43:
        /*0108*/ 	.byte	0x04, 0x11
        /*010a*/ 	.short	(.L_45 - .L_44)
	.align		4
.L_44:
        /*010c*/ 	.word	index@(ntt_pointwise_multiply_batched)
        /*0110*/ 	.word	0x00000000


	//----- nvinfo : EIATTR_MIN_STACK_SIZE
	.align		4
.L_45:
        /*0114*/ 	.byte	0x04, 0x12
        /*0116*/ 	.short	(.L_47 - .L_46)
	.align		4
.L_46:
        /*0118*/ 	.word	index@(ntt_pointwise_multiply_batched)
        /*011c*/ 	.word	0x00000000


	//----- nvinfo : EIATTR_MIN_STACK_SIZE
	.align		4
.L_47:
        /*0120*/ 	.byte	0x04, 0x12
        /*0122*/ 	.short	(.L_49 - .L_48)
	.align		4
.L_48:
        /*0124*/ 	.word	index@(ntt_inverse_batched)
        /*0128*/ 	.word	0x00000000


	//----- nvinfo : EIATTR_MIN_STACK_SIZE
	.align		4
.L_49:
        /*012c*/ 	.byte	0x04, 0x12
        /*012e*/ 	.short	(.L_51 - .L_50)
	.align		4
.L_50:
        /*0130*/ 	.word	index@(ntt_forward_batched)
        /*0134*/ 	.word	0x00000000


	//----- nvinfo : EIATTR_MIN_STACK_SIZE
	.align		4
.L_51:
        /*0138*/ 	.byte	0x04, 0x12
        /*013a*/ 	.short	(.L_53 - .L_52)
	.align		4
.L_52:
        /*013c*/ 	.word	index@(ntt_scalar_multiply)
        /*0140*/ 	.word	0x00000000


	//----- nvinfo : EIATTR_MIN_STACK_SIZE
	.align		4
.L_53:
        /*0144*/ 	.byte	0x04, 0x12
        /*0146*/ 	.short	(.L_55 - .L_54)
	.align		4
.L_54:
        /*0148*/ 	.word	index@(ntt_pointwise_multiply)
        /*014c*/ 	.word	0x00000000


	//----- nvinfo : EIATTR_MIN_STACK_SIZE
	.align		4
.L_55:
        /*0150*/ 	.byte	0x04, 0x12
        /*0152*/ 	.short	(.L_57 - .L_56)
	.align		4
.L_56:
        /*0154*/ 	.word	index@(ntt_inverse)
        /*0158*/ 	.word	0x00000000


	//----- nvinfo : EIATTR_MIN_STACK_SIZE
	.align		4
.L_57:
        /*015c*/ 	.byte	0x04, 0x12
        /*015e*/ 	.short	(.L_59 - .L_58)
	.align		4
.L_58:
        /*0160*/ 	.word	index@(ntt_forward)
        /*0164*/ 	.word	0x00000000


	//----- nvinfo : EIATTR_MIN_STACK_SIZE
	.align		4
.L_59:
        /*0168*/ 	.byte	0x04, 0x12
        /*016a*/ 	.short	(.L_61 - .L_60)
	.align		4
.L_60:
        /*016c*/ 	.word	index@(bit_reverse_permutation)
        /*0170*/ 	.word	0x00000000
.L_61:


//--------------------- .nv.compat                --------------------------
	.section	.nv.compat,"",@"SHT_CUDA_COMPAT_INFO"
	.align	4
        /*0000*/ 	.byte	0x02, 0x09, 0x00, 0x00, 0x02, 0x02, 0x01, 0x00, 0x02, 0x05, 0x05, 0x00, 0x03, 0x07, 0x01, 0x01
        /*0010*/ 	.byte	0x02, 0x03, 0x00, 0x00, 0x02, 0x06, 0x01, 0x00, 0x04, 0x0b, 0x08, 0x00, 0x09, 0x00, 0x00, 0x00
        /*0020*/ 	.byte	0x00, 0x00, 0x00, 0x00


//--------------------- .nv.info.ntt_pointwise_multiply_batched --------------------------
	.section	.nv.info.ntt_pointwise_multiply_batched,"",@"SHT_CUDA_INFO"
	.sectionflags	@""
	.align	4


	//----- nvinfo : EIATTR_CUDA_API_VERSION
	.align		4
        /*0000*/ 	.byte	0x04, 0x37
        /*0002*/ 	.short	(.L_63 - .L_62)
.L_62:
        /*0004*/ 	.word	0x00000082


	//----- nvinfo : EIATTR_KPARAM_INFO
	.align		4
.L_63:
        /*0008*/ 	.byte	0x04, 0x17
        /*000a*/ 	.short	(.L_65 - .L_64)
.L_64:
        /*000c*/ 	.word	0x00000000
        /*0010*/ 	.short	0x0005
        /*0012*/ 	.short	0x0024
        /*0014*/ 	.byte	0x00, 0xf0, 0x11, 0x00


	//----- nvinfo : EIATTR_KPARAM_INFO
	.align		4
.L_65:
        /*0018*/ 	.byte	0x04, 0x17
        /*001a*/ 	.short	(.L_67 - .L_66)
.L_66:
        /*001c*/ 	.word	0x00000000
        /*0020*/ 	.short	0x0004
        /*0022*/ 	.short	0x0020
        /*0024*/ 	.byte	0x00, 0xf0, 0x11, 0x00


	//----- nvinfo : EIATTR_KPARAM_INFO
	.align		4
.L_67:
        /*0028*/ 	.byte	0x04, 0x17
        /*002a*/ 	.short	(.L_69 - .L_68)
.L_68:
        /*002c*/ 	.word	0x00000000
        /*0030*/ 	.short	0x0003
        /*0032*/ 	.short	0x0018
        /*0034*/ 	.byte	0x00, 0xf5, 0x21, 0x00


	//----- nvinfo : EIATTR_KPARAM_INFO
	.align		4
.L_69:
        /*0038*/ 	.byte	0x04, 0x17
        /*003a*/ 	.short	(.L_71 - .L_70)
.L_70:
        /*003c*/ 	.word	0x00000000
        /*0040*/ 	.short	0x0002
        /*0042*/ 	.short	0x0010
        /*0044*/ 	.byte	0x00, 0xf5, 0x21, 0x00


	//----- nvinfo : EIATTR_KPARAM_INFO
	.align		4
.L_71:
        /*0048*/ 	.byte	0x04, 0x17
        /*004a*/ 	.short	(.L_73 - .L_72)
.L_72:
        /*004c*/ 	.word	0x00000000
        /*0050*/ 	.short	0x0001
        /*0052*/ 	.short	0x0008
        /*0054*/ 	.byte	0x00, 0xf5, 0x21, 0x00


	//----- nvinfo : EIATTR_KPARAM_INFO
	.align		4
.L_73:
        /*0058*/ 	.byte	0x04, 0x17
        /*005a*/ 	.short	(.L_75 - .L_74)
.L_74:
        /*005c*/ 	.word	0x00000000
        /*0060*/ 	.short	0x0000
        /*0062*/ 	.short	0x0000
        /*0064*/ 	.byte	0x00, 0xf5, 0x21, 0x00


	//----- nvinfo : EIATTR_SPARSE_MMA_MASK
	.align		4
.L_75:
        /*0068*/ 	.byte	0x03, 0x50
        /*006a*/ 	.short	0x0000


	//----- nvinfo : EIATTR_MAXREG_COUNT
	.align		4
        /*006c*/ 	.byte	0x03, 0x1b
        /*006e*/ 	.short	0x00ff


	//----- nvinfo : EIATTR_MERCURY_ISA_VERSION
	.align		4
        /*0070*/ 	.byte	0x03, 0x5f
        /*0072*/ 	.short	0x0101


	//----- nvinfo : EIATTR_VRC_CTA_INIT_COUNT
	.align		4
        /*0074*/ 	.byte	0x02, 0x4a
	.zero		1
	.zero		1


	//----- nvinfo : EIATTR_EXIT_INSTR_OFFSETS
	.align		4
        /*0078*/ 	.byte	0x04, 0x1c
        /*007a*/ 	.short	(.L_77 - .L_76)


	//   ....[0]....
.L_76:
        /*007c*/ 	.word	0x00000090


	//   ....[1]....
        /*0080*/ 	.word	0x00002150


	//----- nvinfo : EIATTR_CRS_STACK_SIZE
	.align		4
.L_77:
        /*0084*/ 	.byte	0x04, 0x1e
        /*0086*/ 	.short	(.L_79 - .L_78)
.L_78:
        /*0088*/ 	.word	0x00000000


	//----- nvinfo : EIATTR_CBANK_PARAM_SIZE
	.align		4
.L_79:
        /*008c*/ 	.byte	0x03, 0x19
        /*008e*/ 	.short	0x0028


	//----- nvinfo : EIATTR_PARAM_CBANK
	.align		4
        /*0090*/ 	.byte	0x04, 0x0a
        /*0092*/ 	.short	(.L_81 - .L_80)
	.align		4
.L_80:
        /*0094*/ 	.word	index@(.nv.constant0.ntt_pointwise_multiply_batched)
        /*0098*/ 	.short	0x0380
        /*009a*/ 	.short	0x0028


	//----- nvinfo : EIATTR_SW_WAR
	.align		4
.L_81:
        /*009c*/ 	.byte	0x04, 0x36
        /*009e*/ 	.short	(.L_83 - .L_82)
.L_82:
        /*00a0*/ 	.word	0x00000008
.L_83:


//--------------------- .nv.info.ntt_inverse_batched --------------------------
	.section	.nv.info.ntt_inverse_batched,"",@"SHT_CUDA_INFO"
	.sectionflags	@""
	.align	4


	//----- nvinfo : EIATTR_CUDA_API_VERSION
	.align		4
        /*0000*/ 	.byte	0x04, 0x37
        /*0002*/ 	.short	(.L_85 - .L_84)
.L_84:
        /*0004*/ 	.word	0x00000082


	//----- nvinfo : EIATTR_KPARAM_INFO
	.align		4
.L_85:
        /*0008*/ 	.byte	0x04, 0x17
        /*000a*/ 	.short	(.L_87 - .L_86)
.L_86:
        /*000c*/ 	.word	0x00000000
        /*0010*/ 	.short	0x0006
        /*0012*/ 	.short	0x0024
        /*0014*/ 	.byte	0x00, 0xf0, 0x11, 0x00


	//----- nvinfo : EIATTR_KPARAM_INFO
	.align		4
.L_87:
        /*0018*/ 	.byte	0x04, 0x17
        /*001a*/ 	.short	(.L_89 - .L_88)
.L_88:
        /*001c*/ 	.word	0x00000000
        /*0020*/ 	.short	0x0005
        /*0022*/ 	.short	0x0020
        /*0024*/ 	.byte	0x00, 0xf0, 0x11, 0x00


	//----- nvinfo : EIATTR_KPARAM_INFO
	.align		4
.L_89:
        /*0028*/ 	.byte	0x04, 0x17
        /*002a*/ 	.short	(.L_91 - .L_90)
.L_90:
        /*002c*/ 	.word	0x00000000
        /*0030*/ 	.short	0x0004
        /*0032*/ 	.short	0x001c
        /*0034*/ 	.byte	0x00, 0xf0, 0x11, 0x00


	//----- nvinfo : EIATTR_KPARAM_INFO
	.align		4
.L_91:
        /*0038*/ 	.byte	0x04, 0x17
        /*003a*/ 	.short	(.L_93 - .L_92)
.L_92:
        /*003c*/ 	.word	0x00000000
        /*0040*/ 	.short	0x0003
        /*0042*/ 	.short	0x0018
        /*0044*/ 	.byte	0x00, 0xf0, 0x11, 0x00


	//----- nvinfo : EIATTR_KPARAM_INFO
	.align		4
.L_93:
        /*0048*/ 	.byte	0x04, 0x17
        /*004a*/ 	.short	(.L_95 - .L_94)
.L_94:
        /*004c*/ 	.word	0x00000000
        /*0050*/ 	.short	0x0002
        /*0052*/ 	.short	0x0010
        /*0054*/ 	.byte	0x00, 0xf5, 0x21, 0x00


	//----- nvinfo : EIATTR_KPARAM_INFO
	.align		4
.L_95:
        /*0058*/ 	.byte	0x04, 0x17
        /*005a*/ 	.short	(.L_97 - .L_96)
.L_96:
        /*005c*/ 	.word	0x00000000
        /*0060*/ 	.short	0x0001
        /*0062*/ 	.short	0x0008
        /*0064*/ 	.byte	0x00, 0xf5, 0x21, 0x00


	//----- nvinfo : EIATTR_KPARAM_INFO
	.align		4
.L_97:
        /*0068*/ 	.byte	0x04, 0x17
        /*006a*/ 	.short	(.L_99 - .L_98)
.L_98:
        /*006c*/ 	.word	0x00000000
        /*0070*/ 	.short	0x0000
        /*0072*/ 	.short	0x0000
        /*0074*/ 	.byte	0x00, 0xf5, 0x21, 0x00


	//----- nvinfo : EIATTR_SPARSE_MMA_MASK
	.align		4
.L_99:
        /*0078*/ 	.byte	0x03, 0x50
        /*007a*/ 	.short	0x0000


	//----- nvinfo : EIATTR_MAXREG_COUNT
	.align		4
        /*007c*/ 	.byte	0x03, 0x1b
        /*007e*/ 	.short	0x00ff


	//----- nvinfo : EIATTR_MERCURY_ISA_VERSION
	.align		4
        /*0080*/ 	.byte	0x03, 0x5f
        /*0082*/ 	.short	0x0101


	//----- nvinfo : EIATTR_VRC_CTA_INIT_COUNT
	.align		4
        /*0084*/ 	.byte	0x02, 0x4a
	.zero		1
	.zero		1


	//----- nvinfo : EIATTR_EXIT_INSTR_OFFSETS
	.align		4
        /*0088*/ 	.byte	0x04, 0x1c
        /*008a*/ 	.short	(.L_101 - .L_100)


	//   ....[0]....
.L_100:
        /*008c*/ 	.word	0x000000a0


	//   ....[1]....
        /*0090*/ 	.word	0x00002400


	//----- nvinfo : EIATTR_CRS_STACK_SIZE
	.align		4
.L_101:
        /*0094*/ 	.byte	0x04, 0x1e
        /*0096*/ 	.short	(.L_103 - .L_102)
.L_102:
        /*0098*/ 	.word	0x00000000


	//----- nvinfo : EIATTR_CBANK_PARAM_SIZE
	.align		4
.L_103:
        /*009c*/ 	.byte	0x03, 0x19
        /*009e*/ 	.short	0x0028


	//----- nvinfo : EIATTR_PARAM_CBANK
	.align		4
        /*00a0*/ 	.byte	0x04, 0x0a
        /*00a2*/ 	.short	(.L_105 - .L_104)
	.align		4
.L_104:
        /*00a4*/ 	.word	index@(.nv.constant0.ntt_inverse_batched)
        /*00a8*/ 	.short	0x0380
        /*00aa*/ 	.short	0x0028


	//----- nvinfo : EIATTR_SW_WAR
	.align		4
.L_105:
        /*00ac*/ 	.byte	0x04, 0x36
        /*00ae*/ 	.short	(.L_107 - .L_106)
.L_106:
        /*00b0*/ 	.word	0x00000008
.L_107:


//--------------------- .nv.info.ntt_forward_batched --------------------------
	.section	.nv.info.ntt_forward_batched,"",@"SHT_CUDA_INFO"
	.sectionflags	@""
	.align	4


	//----- nvinfo : EIATTR_CUDA_API_VERSION
	.align		4
        /*0000*/ 	.byte	0x04, 0x37
        /*0002*/ 	.short	(.L_109 - .L_108)
.L_108:
        /*0004*/ 	.word	0x00000082


	//----- nvinfo : EIATTR_KPARAM_INFO
	.align		4
.L_109:
        /*0008*/ 	.byte	0x04, 0x17
        /*000a*/ 	.short	(.L_111 - .L_110)
.L_110:
        /*000c*/ 	.word	0x00000000
        /*0010*/ 	.short	0x0006
        /*0012*/ 	.short	0x0024
        /*0014*/ 	.byte	0x00, 0xf0, 0x11, 0x00


	//----- nvinfo : EIATTR_KPARAM_INFO
	.align		4
.L_111:
        /*0018*/ 	.byte	0x04, 0x17
        /*001a*/ 	.short	(.L_113 - .L_112)
.L_112:
        /*001c*/ 	.word	0x00000000
        /*0020*/ 	.short	0x0005
        /*0022*/ 	.short	0x0020
        /*0024*/ 	.byte	0x00, 0xf0, 0x11, 0x00


	//----- nvinfo : EIATTR_KPARAM_INFO
	.align		4
.L_113:
        /*0028*/ 	.byte	0x04, 0x17
        /*002a*/ 	.short	(.L_115 - .L_114)
.L_114:
        /*002c*/ 	.word	0x00000000
        /*0030*/ 	.short	0x0004
        /*0032*/ 	.short	0x001c
        /*0034*/ 	.byte	0x00, 0xf0, 0x11, 0x00


	//----- nvinfo : EIATTR_KPARAM_INFO
	.align		4
.L_115:
        /*0038*/ 	.byte	0x04, 0x17
        /*003a*/ 	.short	(.L_117 - .L_116)
.L_116:
        /*003c*/ 	.word	0x00000000
        /*0040*/ 	.short	0x0003
        /*0042*/ 	.short	0x0018
        /*0044*/ 	.byte	0x00, 0xf0, 0x11, 0x00


	//----- nvinfo : EIATTR_KPARAM_INFO
	.align		4
.L_117:
        /*0048*/ 	.byte	0x04, 0x17
        /*004a*/ 	.short	(.L_119 - .L_118)
.L_118:
        /*004c*/ 	.word	0x00000000
        /*0050*/ 	.short	0x0002
        /*0052*/ 	.short	0x0010
        /*0054*/ 	.byte	0x00, 0xf5, 0x21, 0x00


	//----- nvinfo : EIATTR_KPARAM_INFO
	.align		4
.L_119:
        /*0058*/ 	.byte	0x04, 0x17
        /*005a*/ 	.short	(.L_121 - .L_120)
.L_120:
        /*005c*/ 	.word	0x00000000
        /*0060*/ 	.short	0x0001
        /*0062*/ 	.short	0x0008
        /*0064*/ 	.byte	0x00, 0xf5, 0x21, 0x00


	//----- nvinfo : EIATTR_KPARAM_INFO
	.align		4
.L_121:
        /*0068*/ 	.byte	0x04, 0x17
        /*006a*/ 	.short	(.L_123 - .L_122)
.L_122:
        /*006c*/ 	.word	0x00000000
        /*0070*/ 	.short	0x0000
        /*0072*/ 	.short	0x0000
        /*0074*/ 	.byte	0x00, 0xf5, 0x21, 0x00


	//----- nvinfo : EIATTR_SPARSE_MMA_MASK
	.align		4
.L_123:
        /*0078*/ 	.byte	0x03, 0x50
        /*007a*/ 	.short	0x0000


	//----- nvinfo : EIATTR_MAXREG_COUNT
	.align		4
        /*007c*/ 	.byte	0x03, 0x1b
        /*007e*/ 	.short	0x00ff


	//----- nvinfo : EIATTR_MERCURY_ISA_VERSION
	.align		4
        /*0080*/ 	.byte	0x03, 0x5f
        /*0082*/ 	.short	0x0101


	//----- nvinfo : EIATTR_VRC_CTA_INIT_COUNT
	.align		4
        /*0084*/ 	.byte	0x02, 0x4a
	.zero		1
	.zero		1


	//----- nvinfo : EIATTR_EXIT_INSTR_OFFSETS
	.align		4
        /*0088*/ 	.byte	0x04, 0x1c
        /*008a*/ 	.short	(.L_125 - .L_124)


	//   ....[0]....
.L_124:
        /*008c*/ 	.word	0x000000a0


	//   ....[1]....
        /*0090*/ 	.word	0x000023a0


	//----- nvinfo : EIATTR_CRS_STACK_SIZE
	.align		4
.L_125:
        /*0094*/ 	.byte	0x04, 0x1e
        /*0096*/ 	.short	(.L_127 - .L_126)
.L_126:
        /*0098*/ 	.word	0x00000000


	//----- nvinfo : EIATTR_CBANK_PARAM_SIZE
	.align		4
.L_127:
        /*009c*/ 	.byte	0x03, 0x19
        /*009e*/ 	.short	0x0028


	//----- nvinfo : EIATTR_PARAM_CBANK
	.align		4
        /*00a0*/ 	.byte	0x04, 0x0a
        /*00a2*/ 	.short	(.L_129 - .L_128)
	.align		4
.L_128:
        /*00a4*/ 	.word	index@(.nv.constant0.ntt_forward_batched)
        /*00a8*/ 	.short	0x0380
        /*00aa*/ 	.short	0x0028


	//----- nvinfo : EIATTR_SW_WAR
	.align		4
.L_129:
        /*00ac*/ 	.byte	0x04, 0x36
        /*00ae*/ 	.short	(.L_131 - .L_130)
.L_130:
        /*00b0*/ 	.word	0x00000008
.L_131:


//--------------------- .nv.info.ntt_scalar_multiply --------------------------
	.section	.nv.info.ntt_scalar_multiply,"",@"SHT_CUDA_INFO"
	.sectionflags	@""
	.align	4


	//----- nvinfo : EIATTR_CUDA_API_VERSION
	.align		4
        /*0000*/ 	.byte	0x04, 0x37
        /*0002*/ 	.short	(.L_133 - .L_132)
.L_132:
        /*0004*/ 	.word	0x00000082


	//----- nvinfo : EIATTR_KPARAM_INFO
	.align		4
.L_133:
        /*0008*/ 	.byte	0x04, 0x17
        /*000a*/ 	.short	(.L_135 - .L_134)
.L_134:
        /*000c*/ 	.word	0x00000000
        /*0010*/ 	.short	0x0003
        /*0012*/ 	.short	0x0018
        /*0014*/ 	.byte	0x00, 0xf0, 0x21, 0x00


	//----- nvinfo : EIATTR_KPARAM_INFO
	.align		4
.L_135:
        /*0018*/ 	.byte	0x04, 0x17
        /*001a*/ 	.short	(.L_137 - .L_136)
.L_136:
        /*001c*/ 	.word	0x00000000
        /*0020*/ 	.short	0x0002
        /*0022*/ 	.short	0x0010
        /*0024*/ 	.byte	0x00, 0xf0, 0x11, 0x00


	//----- nvinfo : EIATTR_KPARAM_INFO
	.align		4
.L_137:
        /*0028*/ 	.byte	0x04, 0x17
        /*002a*/ 	.short	(.L_139 - .L_138)
.L_138:
        /*002c*/ 	.word	0x00000000
        /*0030*/ 	.short	0x0001
        /*0032*/ 	.short	0x0008
        /*0034*/ 	.byte	0x00, 0xf0, 0x21, 0x00


	//----- nvinfo : EIATTR_KPARAM_INFO
	.align		4
.L_139:
        /*0038*/ 	.byte	0x04, 0x17
        /*003a*/ 	.short	(.L_141 - .L_140)
.L_140:
        /*003c*/ 	.word	0x00000000
        /*0040*/ 	.short	0x0000
        /*0042*/ 	.short	0x0000
        /*0044*/ 	.byte	0x00, 0xf5, 0x21, 0x00


	//----- nvinfo : EIATTR_SPARSE_MMA_MASK
	.align		4
.L_141:
        /*0048*/ 	.byte	0x03, 0x50
        /*004a*/ 	.short	0x0000


	//----- nvinfo : EIATTR_MAXREG_COUNT
	.align		4
        /*004c*/ 	.byte	0x03, 0x1b
        /*004e*/ 	.short	0x00ff


	//----- nvinfo : EIATTR_MERCURY_ISA_VERSION
	.align		4
        /*0050*/ 	.byte	0x03, 0x5f
        /*0052*/ 	.short	0x0101


	//----- nvinfo : EIATTR_VRC_CTA_INIT_COUNT
	.align		4
        /*0054*/ 	.byte	0x02, 0x4a
	.zero		1
	.zero		1


	//----- nvinfo : EIATTR_EXIT_INSTR_OFFSETS
	.align		4
        /*0058*/ 	.byte	0x04, 0x1c
        /*005a*/ 	.short	(.L_143 - .L_142)


	//   ....[0]....
.L_142:
        /*005c*/ 	.word	0x00000070


	//   ....[1]....
        /*0060*/ 	.word	0x000023c0


	//----- nvinfo : EIATTR_CRS_STACK_SIZE
	.align		4
.L_143:
        /*0064*/ 	.byte	0x04, 0x1e
        /*0066*/ 	.short	(.L_145 - .L_144)
.L_144:
        /*0068*/ 	.word	0x00000000


	//----- nvinfo : EIATTR_CBANK_PARAM_SIZE
	.align		4
.L_145:
        /*006c*/ 	.byte	0x03, 0x19
        /*006e*/ 	.short	0x0020


	//----- nvinfo : EIATTR_PARAM_CBANK
	.align		4
        /*0070*/ 	.byte	0x04, 0x0a
        /*0072*/ 	.short	(.L_147 - .L_146)
	.align		4
.L_146:
        /*0074*/ 	.word	index@(.nv.constant0.ntt_scalar_multiply)
        /*0078*/ 	.short	0x0380
        /*007a*/ 	.short	0x0020


	//----- nvinfo : EIATTR_SW_WAR
	.align		4
.L_147:
        /*007c*/ 	.byte	0x04, 0x36
        /*007e*/ 	.short	(.L_149 - .L_148)
.L_148:
        /*0080*/ 	.word	0x00000008
.L_149:


//--------------------- .nv.info.ntt_pointwise_multiply --------------------------
	.section	.nv.info.ntt_pointwise_multiply,"",@"SHT_CUDA_INFO"
	.sectionflags	@""
	.align	4


	//----- nvinfo : EIATTR_CUDA_API_VERSION
	.align		4
        /*0000*/ 	.byte	0x04, 0x37
        /*0002*/ 	.short	(.L_151 - .L_150)
.L_150:
        /*0004*/ 	.word	0x00000082


	//----- nvinfo : EIATTR_KPARAM_INFO
	.align		4
.L_151:
        /*0008*/ 	.byte	0x04, 0x17
        /*000a*/ 	.short	(.L_153 - .L_152)
.L_152:
        /*000c*/ 	.word	0x00000000
        /*0010*/ 	.short	0x0004
        /*0012*/ 	.short	0x0020
        /*0014*/ 	.byte	0x00, 0xf0, 0x21, 0x00


	//----- nvinfo : EIATTR_KPARAM_INFO
	.align		4
.L_153:
        /*0018*/ 	.byte	0x04, 0x17
        /*001a*/ 	.short	(.L_155 - .L_154)
.L_154:
        /*001c*/ 	.word	0x00000000
        /*0020*/ 	.short	0x0003
        /*0022*/ 	.short	0x0018
        /*0024*/ 	.byte	0x00, 0xf0, 0x11, 0x00


	//----- nvinfo : EIATTR_KPARAM_INFO
	.align		4
.L_155:
        /*0028*/ 	.byte	0x04, 0x17
        /*002a*/ 	.short	(.L_157 - .L_156)
.L_156:
        /*002c*/ 	.word	0x00000000
        /*0030*/ 	.short	0x0002
        /*0032*/ 	.short	0x0010
        /*0034*/ 	.byte	0x00, 0xf5, 0x21, 0x00


	//----- nvinfo : EIATTR_KPARAM_INFO
	.align		4
.L_157:
        /*0038*/ 	.byte	0x04, 0x17
        /*003a*/ 	.short	(.L_159 - .L_158)
.L_158:
        /*003c*/ 	.word	0x00000000
        /*0040*/ 	.short	0x0001
        /*0042*/ 	.short	0x0008
        /*0044*/ 	.byte	0x00, 0xf5, 0x21, 0x00


	//----- nvinfo : EIATTR_KPARAM_INFO
	.align		4
.L_159:
        /*0048*/ 	.byte	0x04, 0x17
        /*004a*/ 	.short	(.L_161 - .L_160)
.L_160:
        /*004c*/ 	.word	0x00000000
        /*0050*/ 	.short	0x0000
        /*0052*/ 	.short	0x0000
        /*0054*/ 	.byte	0x00, 0xf5, 0x21, 0x00


	//----- nvinfo : EIATTR_SPARSE_MMA_MASK
	.align		4
.L_161:
        /*0058*/ 	.byte	0x03, 0x50
        /*005a*/ 	.short	0x0000


	//----- nvinfo : EIATTR_MAXREG_COUNT
	.align		4
        /*005c*/ 	.byte	0x03, 0x1b
        /*005e*/ 	.short	0x00ff


	//----- nvinfo : EIATTR_MERCURY_ISA_VERSION
	.align		4
        /*0060*/ 	.byte	0x03, 0x5f
        /*0062*/ 	.short	0x0101


	//----- nvinfo : EIATTR_VRC_CTA_INIT_COUNT
	.align		4
        /*0064*/ 	.byte	0x02, 0x4a
	.zero		1
	.zero		1


	//----- nvinfo : EIATTR_EXIT_INSTR_OFFSETS
	.align		4
        /*0068*/ 	.byte	0x04, 0x1c
        /*006a*/ 	.short	(.L_163 - .L_162)


	//   ....[0]....
.L_162:
        /*006c*/ 	.word	0x00000070


	//   ....[1]....
        /*0070*/ 	.word	0x00002350


	//----- nvinfo : EIATTR_CRS_STACK_SIZE
	.align		4
.L_163:
        /*0074*/ 	.byte	0x04, 0x1e
        /*0076*/ 	.short	(.L_165 - .L_164)
.L_164:
        /*0078*/ 	.word	0x00000000


	//----- nvinfo : EIATTR_CBANK_PARAM_SIZE
	.align		4
.L_165:
        /*007c*/ 	.byte	0x03, 0x19
        /*007e*/ 	.short	0x0028


	//----- nvinfo : EIATTR_PARAM_CBANK
	.align		4
        /*0080*/ 	.byte	0x04, 0x0a
        /*0082*/ 	.short	(.L_167 - .L_166)
	.align		4
.L_166:
        /*0084*/ 	.word	index@(.nv.constant0.ntt_pointwise_multiply)
        /*0088*/ 	.short	0x0380
        /*008a*/ 	.short	0x0028


	//----- nvinfo : EIATTR_SW_WAR
	.align		4
.L_167:
        /*008c*/ 	.byte	0x04, 0x36
        /*008e*/ 	.short	(.L_169 - .L_168)
.L_168:
        /*0090*/ 	.word	0x00000008
.L_169:


//--------------------- .nv.info.ntt_inverse      --------------------------
	.section	.nv.info.ntt_inverse,"",@"SHT_CUDA_INFO"
	.sectionflags	@""
	.align	4


	//----- nvinfo : EIATTR_CUDA_API_VERSION
	.align		4
        /*0000*/ 	.byte	0x04, 0x37
        /*0002*/ 	.short	(.L_171 - .L_170)
.L_170:
        /*0004*/ 	.word	0x00000082


	//----- nvinfo : EIATTR_KPARAM_INFO
	.align		4
.L_171:
        /*0008*/ 	.byte	0x04, 0x17
        /*000a*/ 	.short	(.L_173 - .L_172)
.L_172:
        /*000c*/ 	.word	0x00000000
        /*0010*/ 	.short	0x0005
        /*0012*/ 	.short	0x0024
        /*0014*/ 	.byte	0x00, 0xf0, 0x11, 0x00


	//----- nvinfo : EIATTR_KPARAM_INFO
	.align		4
.L_173:
        /*0018*/ 	.byte	0x04, 0x17
        /*001a*/ 	.short	(.L_175 - .L_174)
.L_174:
        /*001c*/ 	.word	0x00000000
        /*0020*/ 	.short	0x0004
        /*0022*/ 	.short	0x0020
        /*0024*/ 	.byte	0x00, 0xf0, 0x11, 0x00


	//----- nvinfo : EIATTR_KPARAM_INFO
	.align		4
.L_175:
        /*0028*/ 	.byte	0x04, 0x17
        /*002a*/ 	.short	(.L_177 - .L_176)
.L_176:
        /*002c*/ 	.word	0x00000000
        /*0030*/ 	.short	0x0003
        /*0032*/ 	.short	0x0018
        /*0034*/ 	.byte	0x00, 0xf0, 0x21, 0x00


	//----- nvinfo : EIATTR_KPARAM_INFO
	.align		4
.L_177:
        /*0038*/ 	.byte	0x04, 0x17
        /*003a*/ 	.short	(.L_179 - .L_178)
.L_178:
        /*003c*/ 	.word	0x00000000
        /*0040*/ 	.short	0x0002
        /*0042*/ 	.short	0x0010
        /*0044*/ 	.byte	0x00, 0xf0, 0x11, 0x00


	//----- nvinfo : EIATTR_KPARAM_INFO
	.align		4
.L_179:
        /*0048*/ 	.byte	0x04, 0x17
        /*004a*/ 	.short	(.L_181 - .L_180)
.L_180:
        /*004c*/ 	.word	0x00000000
        /*0050*/ 	.short	0x0001
        /*0052*/ 	.short	0x0008
        /*0054*/ 	.byte	0x00, 0xf5, 0x21, 0x00


	//----- nvinfo : EIATTR_KPARAM_INFO
	.align		4
.L_181:
        /*0058*/ 	.byte	0x04, 0x17
        /*005a*/ 	.short	(.L_183 - .L_182)
.L_182:
        /*005c*/ 	.word	0x00000000
        /*0060*/ 	.short	0x0000
        /*0062*/ 	.short	0x0000
        /*0064*/ 	.byte	0x00, 0xf5, 0x21, 0x00


	//----- nvinfo : EIATTR_SPARSE_MMA_MASK
	.align		4
.L_183:
        /*0068*/ 	.byte	0x03, 0x50
        /*006a*/ 	.short	0x0000


	//----- nvinfo : EIATTR_MAXREG_COUNT
	.align		4
        /*006c*/ 	.byte	0x03, 0x1b
        /*006e*/ 	.short	0x00ff


	//----- nvinfo : EIATTR_MERCURY_ISA_VERSION
	.align		4
        /*0070*/ 	.byte	0x03, 0x5f
        /*0072*/ 	.short	0x0101


	//----- nvinfo : EIATTR_VRC_CTA_INIT_COUNT
	.align		4
        /*0074*/ 	.byte	0x02, 0x4a
	.zero		1
	.zero		1


	//----- nvinfo : EIATTR_EXIT_INSTR_OFFSETS
	.align		4
        /*0078*/ 	.byte	0x04, 0x1c
        /*007a*/ 	.short	(.L_185 - .L_184)


	//   ....[0]....
.L_184:
        /*007c*/ 	.word	0x00000080


	//   ....[1]....
        /*0080*/ 	.word	0x000028b0


	//----- nvinfo : EIATTR_CRS_STACK_SIZE
	.align		4
.L_185:
        /*0084*/ 	.byte	0x04, 0x1e
        /*0086*/ 	.short	(.L_187 - .L_186)
.L_186:
        /*0088*/ 	.word	0x00000000


	//----- nvinfo : EIATTR_CBANK_PARAM_SIZE
	.align		4
.L_187:
        /*008c*/ 	.byte	0x03, 0x19
        /*008e*/ 	.short	0x0028


	//----- nvinfo : EIATTR_PARAM_CBANK
	.align		4
        /*0090*/ 	.byte	0x04, 0x0a
        /*0092*/ 	.short	(.L_189 - .L_188)
	.align		4
.L_188:
        /*0094*/ 	.word	index@(.nv.constant0.ntt_inverse)
        /*0098*/ 	.short	0x0380
        /*009a*/ 	.short	0x0028


	//----- nvinfo : EIATTR_SW_WAR
	.align		4
.L_189:
        /*009c*/ 	.byte	0x04, 0x36
        /*009e*/ 	.short	(.L_191 - .L_190)
.L_190:
        /*00a0*/ 	.word	0x00000008
.L_191:


//--------------------- .nv.info.ntt_forward      --------------------------
	.section	.nv.info.ntt_forward,"",@"SHT_CUDA_INFO"
	.sectionflags	@""
	.align	4


	//----- nvinfo : EIATTR_CUDA_API_VERSION
	.align		4
        /*0000*/ 	.byte	0x04, 0x37
        /*0002*/ 	.short	(.L_193 - .L_192)
.L_192:
        /*0004*/ 	.word	0x00000082


	//----- nvinfo : EIATTR_KPARAM_INFO
	.align		4
.L_193:
        /*0008*/ 	.byte	0x04, 0x17
        /*000a*/ 	.short	(.L_195 - .L_194)
.L_194:
        /*000c*/ 	.word	0x00000000
        /*0010*/ 	.short	0x0005
        /*0012*/ 	.short	0x0024
        /*0014*/ 	.byte	0x00, 0xf0, 0x11, 0x00


	//----- nvinfo : EIATTR_KPARAM_INFO
	.align		4
.L_195:
        /*0018*/ 	.byte	0x04, 0x17
        /*001a*/ 	.short	(.L_197 - .L_196)
.L_196:
        /*001c*/ 	.word	0x00000000
        /*0020*/ 	.short	0x0004
        /*0022*/ 	.short	0x0020
        /*0024*/ 	.byte	0x00, 0xf0, 0x11, 0x00


	//----- nvinfo : EIATTR_KPARAM_INFO
	.align		4
.L_197:
        /*0028*/ 	.byte	0x04, 0x17
        /*002a*/ 	.short	(.L_199 - .L_198)
.L_198:
        /*002c*/ 	.word	0x00000000
        /*0030*/ 	.short	0x0003
        /*0032*/ 	.short	0x0018
        /*0034*/ 	.byte	0x00, 0xf0, 0x21, 0x00


	//----- nvinfo : EIATTR_KPARAM_INFO
	.align		4
.L_199:
        /*0038*/ 	.byte	0x04, 0x17
        /*003a*/ 	.short	(.L_201 - .L_200)
.L_200:
        /*003c*/ 	.word	0x00000000
        /*0040*/ 	.short	0x0002
        /*0042*/ 	.short	0x0010
        /*0044*/ 	.byte	0x00, 0xf0, 0x11, 0x00


	//----- nvinfo : EIATTR_KPARAM_INFO
	.align		4
.L_201:
        /*0048*/ 	.byte	0x04, 0x17
        /*004a*/ 	.short	(.L_203 - .L_202)
.L_202:
        /*004c*/ 	.word	0x00000000
        /*0050*/ 	.short	0x0001
        /*0052*/ 	.short	0x0008
        /*0054*/ 	.byte	0x00, 0xf5, 0x21, 0x00


	//----- nvinfo : EIATTR_KPARAM_INFO
	.align		4
.L_203:
        /*0058*/ 	.byte	0x04, 0x17
        /*005a*/ 	.short	(.L_205 - .L_204)
.L_204:
        /*005c*/ 	.word	0x00000000
        /*0060*/ 	.short	0x0000
        /*0062*/ 	.short	0x0000
        /*0064*/ 	.byte	0x00, 0xf5, 0x21, 0x00


	//----- nvinfo : EIATTR_SPARSE_MMA_MASK
	.align		4
.L_205:
        /*0068*/ 	.byte	0x03, 0x50
        /*006a*/ 	.short	0x0000


	//----- nvinfo : EIATTR_MAXREG_COUNT
	.align		4
        /*006c*/ 	.byte	0x03, 0x1b
        /*006e*/ 	.short	0x00ff


	//----- nvinfo : EIATTR_MERCURY_ISA_VERSION
	.align		4
        /*0070*/ 	.byte	0x03, 0x5f
        /*0072*/ 	.short	0x0101


	//----- nvinfo : EIATTR_VRC_CTA_INIT_COUNT
	.align		4
        /*0074*/ 	.byte	0x02, 0x4a
	.zero		1
	.zero		1


	//----- nvinfo : EIATTR_EXIT_INSTR_OFFSETS
	.align		4
        /*0078*/ 	.byte	0x04, 0x1c
        /*007a*/ 	.short	(.L_207 - .L_206)


	//   ....[0]....
.L_206:
        /*007c*/ 	.word	0x00000080


	//   ....[1]....
        /*0080*/ 	.word	0x000028b0


	//----- nvinfo : EIATTR_CRS_STACK_SIZE
	.align		4
.L_207:
        /*0084*/ 	.byte	0x04, 0x1e
        /*0086*/ 	.short	(.L_209 - .L_208)
.L_208:
        /*0088*/ 	.word	0x00000000


	//----- nvinfo : EIATTR_CBANK_PARAM_SIZE
	.align		4
.L_209:
        /*008c*/ 	.byte	0x03, 0x19
        /*008e*/ 	.short	0x0028


	//----- nvinfo : EIATTR_PARAM_CBANK
	.align		4
        /*0090*/ 	.byte	0x04, 0x0a
        /*0092*/ 	.short	(.L_211 - .L_210)
	.align		4
.L_210:
        /*0094*/ 	.word	index@(.nv.constant0.ntt_forward)
        /*0098*/ 	.short	0x0380
        /*009a*/ 	.short	0x0028


	//----- nvinfo : EIATTR_SW_WAR
	.align		4
.L_211:
        /*009c*/ 	.byte	0x04, 0x36
        /*009e*/ 	.short	(.L_213 - .L_212)
.L_212:
        /*00a0*/ 	.word	0x00000008
.L_213:


//--------------------- .nv.info.bit_reverse_permutation --------------------------
	.section	.nv.info.bit_reverse_permutation,"",@"SHT_CUDA_INFO"
	.sectionflags	@""
	.align	4


	//----- nvinfo : EIATTR_CUDA_API_VERSION
	.align		4
        /*0000*/ 	.byte	0x04, 0x37
        /*0002*/ 	.short	(.L_215 - .L_214)
.L_214:
        /*0004*/ 	.word	0x00000082


	//----- nvinfo : EIATTR_KPARAM_INFO
	.align		4
.L_215:
        /*0008*/ 	.byte	0x04, 0x17
        /*000a*/ 	.short	(.L_217 - .L_216)
.L_216:
        /*000c*/ 	.word	0x00000000
        /*0010*/ 	.short	0x0002
        /*0012*/ 	.short	0x000c
        /*0014*/ 	.byte	0x00, 0xf0, 0x11, 0x00


	//----- nvinfo : EIATTR_KPARAM_INFO
	.align		4
.L_217:
        /*0018*/ 	.byte	0x04, 0x17
        /*001a*/ 	.short	(.L_219 - .L_218)
.L_218:
        /*001c*/ 	.word	0x00000000
        /*0020*/ 	.short	0x0001
        /*0022*/ 	.short	0x0008
        /*0024*/ 	.byte	0x00, 0xf0, 0x11, 0x00


	//----- nvinfo : EIATTR_KPARAM_INFO
	.align		4
.L_219:
        /*0028*/ 	.byte	0x04, 0x17
        /*002a*/ 	.short	(.L_221 - .L_220)
.L_220:
        /*002c*/ 	.word	0x00000000
        /*0030*/ 	.short	0x0000
        /*0032*/ 	.short	0x0000
        /*0034*/ 	.byte	0x00, 0xf5, 0x21, 0x00


	//----- nvinfo : EIATTR_SPARSE_MMA_MASK
	.align		4
.L_221:
        /*0038*/ 	.byte	0x03, 0x50
        /*003a*/ 	.short	0x0000


	//----- nvinfo : EIATTR_MAXREG_COUNT
	.align		4
        /*003c*/ 	.byte	0x03, 0x1b
        /*003e*/ 	.short	0x00ff


	//----- nvinfo : EIATTR_MERCURY_ISA_VERSION
	.align		4
        /*0040*/ 	.byte	0x03, 0x5f
        /*0042*/ 	.short	0x0101


	//----- nvinfo : EIATTR_VRC_CTA_INIT_COUNT
	.align		4
        /*0044*/ 	.byte	0x02, 0x4a
	.zero		1
	.zero		1


	//----- nvinfo : EIATTR_EXIT_INSTR_OFFSETS
	.align		4
        /*0048*/ 	.byte	0x04, 0x1c
        /*004a*/ 	.short	(.L_223 - .L_222)


	//   ....[0]....
.L_222:
        /*004c*/ 	.word	0x00000080


	//   ....[1]....
        /*0050*/ 	.word	0x00000810


	//   ....[2]....
        /*0054*/ 	.word	0x000008a0


	//----- nvinfo : EIATTR_CBANK_PARAM_SIZE
	.align		4
.L_223:
        /*0058*/ 	.byte	0x03, 0x19
        /*005a*/ 	.short	0x0010


	//----- nvinfo : EIATTR_PARAM_CBANK
	.align		4
        /*005c*/ 	.byte	0x04, 0x0a
        /*005e*/ 	.short	(.L_225 - .L_224)
	.align		4
.L_224:
        /*0060*/ 	.word	index@(.nv.constant0.bit_reverse_permutation)
        /*0064*/ 	.short	0x0380
        /*0066*/ 	.short	0x0010


	//----- nvinfo : EIATTR_SW_WAR
	.align		4
.L_225:
        /*0068*/ 	.byte	0x04, 0x36
        /*006a*/ 	.short	(.L_227 - .L_226)
.L_226:
        /*006c*/ 	.word	0x00000008
.L_227:


//--------------------- .nv.callgraph             --------------------------
	.section	.nv.callgraph,"",@"SHT_CUDA_CALLGRAPH"
	.align	4
	.sectionentsize	8
	.align		4
        /*0000*/ 	.word	0x00000000
	.align		4
        /*0004*/ 	.word	0xffffffff
	.align		4
        /*0008*/ 	.word	0x00000000
	.align		4
        /*000c*/ 	.word	0xfffffffe
	.align		4
        /*0010*/ 	.word	0x00000000
	.align		4
        /*0014*/ 	.word	0xfffffffd
	.align		4
        /*0018*/ 	.word	0x00000000
	.align		4
        /*001c*/ 	.word	0xfffffffc


//--------------------- .text.ntt_pointwise_multiply_batched --------------------------
	.section	.text.ntt_pointwise_multiply_batched,"ax",@progbits
	.align	128
        .global         ntt_pointwise_multiply_batched
        .type           ntt_pointwise_multiply_batched,@function
        .size           ntt_pointwise_multiply_batched,(.L_x_351 - ntt_pointwise_multiply_batched)
        .other          ntt_pointwise_multiply_batched,@"STO_CUDA_ENTRY STV_DEFAULT"
ntt_pointwise_multiply_batched:
.text.ntt_pointwise_multiply_batched:
[----:B------:R-:W-:Y:S01]  /*0000*/  LDC R1, c[0x0][0x37c] ;  /* 0x0000df00ff017b82 */ /* 0x000fe20000000800 */
[----:B------:R-:W0:Y:S07]  /*0010*/  S2R R3, SR_TID.X ;  /* 0x0000000000037919 */ /* 0x000e2e0000002100 */
[----:B------:R-:W0:Y:S01]  /*0020*/  S2UR UR4, SR_CTAID.X ;  /* 0x00000000000479c3 */ /* 0x000e220000002500 */
[----:B------:R-:W1:Y:S01]  /*0030*/  LDCU.64 UR6, c[0x0][0x3a0] ;  /* 0x00007400ff0677ac */ /* 0x000e620008000a00 */
[----:B------:R-:W1:Y:S06]  /*0040*/  S2R R5, SR_CTAID.Y ;  /* 0x0000000000057919 */ /* 0x000e6c0000002600 */
[----:B------:R-:W0:Y:S02]  /*0050*/  LDC R0, c[0x0][0x360] ;  /* 0x0000d800ff007b82 */ /* 0x000e240000000800 */
[----:B0-----:R-:W-:Y:S01]  /*0060*/  IMAD R0, R0, UR4, R3 ;  /* 0x0000000400007c24 */ /* 0x001fe2000f8e0203 */
[----:B-1----:R-:W-:-:S04]  /*0070*/  ISETP.GE.U32.AND P0, PT, R5, UR7, PT ;  /* 0x0000000705007c0c */ /* 0x002fc8000bf06070 */
[----:B------:R-:W-:-:S13]  /*0080*/  ISETP.GE.U32.OR P0, PT, R0, UR6, P0 ;  /* 0x0000000600007c0c */ /* 0x000fda0008706470 */
[----:B------:R-:W-:Y:S05]  /*0090*/  @P0 EXIT ;  /* 0x000000000000094d */ /* 0x000fea0003800000 */
[----:B------:R-:W0:Y:S01]  /*00a0*/  LDC.64 R2, c[0x0][0x380] ;  /* 0x0000e000ff027b82 */ /* 0x000e220000000a00 */
[----:B------:R-:W1:Y:S01]  /*00b0*/  LDCU.64 UR4, c[0x0][0x358] ;  /* 0x00006b00ff0477ac */ /* 0x000e620008000a00 */
[----:B------:R-:W-:-:S06]  /*00c0*/  IMAD R0, R5, UR6, R0 ;  /* 0x0000000605007c24 */ /* 0x000fcc000f8e0200 */
[----:B------:R-:W2:Y:S08]  /*00d0*/  LDC.64 R6, c[0x0][0x388] ;  /* 0x0000e200ff067b82 */ /* 0x000eb00000000a00 */
[----:B------:R-:W3:Y:S01]  /*00e0*/  LDC.64 R16, c[0x0][0x398] ;  /* 0x0000e600ff107b82 */ /* 0x000ee20000000a00 */
[----:B0-----:R-:W-:-:S06]  /*00f0*/  IMAD.WIDE.U32 R2, R0, 0x8, R2 ;  /* 0x0000000800027825 */ /* 0x001fcc00078e0002 */
[----:B-1----:R-:W4:Y:S01]  /*0100*/  LDG.E.64 R2, desc[UR4][R2.64] ;  /* 0x0000000402027981 */ /* 0x002f22000c1e1b00 */
[----:B--2---:R-:W-:-:S06]  /*0110*/  IMAD.WIDE.U32 R6, R0, 0x8, R6 ;  /* 0x0000000800067825 */ /* 0x004fcc00078e0006 */
[----:B------:R-:W4:Y:S01]  /*0120*/  LDG.E.64 R6, desc[UR4][R6.64] ;  /* 0x0000000406067981 */ /* 0x000f22000c1e1b00 */
[----:B---3--:R-:W-:-:S06]  /*0130*/  IMAD.WIDE.U32 R16, R5, 0x8, R16 ;  /* 0x0000000805107825 */ /* 0x008fcc00078e0010 */
[----:B------:R-:W5:Y:S01]  /*0140*/  LDG.E.64 R16, desc[UR4][R16.64] ;  /* 0x0000000410107981 */ /* 0x000f62000c1e1b00 */
[----:B------:R-:W-:Y:S01]  /*0150*/  BSSY.RECONVERGENT B0, `(.L_x_0) ;  /* 0x00001fc000007945 */ /* 0x000fe20003800200 */
[----:B----4-:R-:W-:-:S04]  /*0160*/  IMAD.WIDE.U32 R4, R3, R6, RZ ;  /* 0x0000000603047225 */ /* 0x010fc800078e00ff */
[----:B------:R-:W-:-:S04]  /*0170*/  IMAD.WIDE.U32 R8, P0, R2, R7, R4 ;  /* 0x0000000702087225 */ /* 0x000fc80007800004 */
[----:B------:R-:W-:-:S04]  /*0180*/  IMAD.WIDE.U32 R4, R2, R6, RZ ;  /* 0x0000000602047225 */ /* 0x000fc800078e00ff */
[----:B------:R-:W-:Y:S01]  /*0190*/  IMAD.X R11, RZ, RZ, RZ, P0 ;  /* 0x000000ffff0b7224 */ /* 0x000fe200000e06ff */
[----:B------:R-:W-:Y:S01]  /*01a0*/  IADD3 RZ, P0, PT, R5, R8, RZ ;  /* 0x0000000805ff7210 */ /* 0x000fe20007f1e0ff */
[----:B------:R-:W-:-:S04]  /*01b0*/  IMAD.MOV.U32 R10, RZ, RZ, R9 ;  /* 0x000000ffff0a7224 */ /* 0x000fc800078e0009 */
[----:B------:R-:W-:-:S03]  /*01c0*/  IMAD.WIDE.U32.X R4, R3, R7, R10, P0 ;  /* 0x0000000703047225 */ /* 0x000fc600000e040a */
[----:B------:R-:W-:-:S04]  /*01d0*/  ISETP.NE.U32.AND P0, PT, R4, RZ, PT ;  /* 0x000000ff0400720c */ /* 0x000fc80003f05070 */
[----:B------:R-:W-:Y:S01]  /*01e0*/  ISETP.NE.AND.EX P0, PT, R5, RZ, PT, P0 ;  /* 0x000000ff0500720c */ /* 0x000fe20003f05300 */
[-C--:B------:R-:W-:Y:S02]  /*01f0*/  IMAD R7, R7, R2.reuse, RZ ;  /* 0x0000000207077224 */ /* 0x080fe400078e02ff */
[----:B------:R-:W-:-:S04]  /*0200*/  IMAD.WIDE.U32 R14, R6, R2, RZ ;  /* 0x00000002060e7225 */ /* 0x000fc800078e00ff */
[----:B------:R-:W-:-:S04]  /*0210*/  IMAD R7, R3, R6, R7 ;  /* 0x0000000603077224 */ /* 0x000fc800078e0207 */
[----:B------:R-:W-:Y:S02]  /*0220*/  IMAD.IADD R2, R15, 0x1, R7 ;  /* 0x000000010f027824 */ /* 0x000fe400078e0207 */
[----:B------:R-:W-:Y:S05]  /*0230*/  @P0 BRA `(.L_x_1) ;  /* 0x0000000000540947 */ /* 0x000fea0003800000 */
[----:B-----5:R-:W-:Y:S01]  /*0240*/  ISETP.GE.U32.AND P0, PT, R14, R16, PT ;  /* 0x000000100e00720c */ /* 0x020fe20003f06070 */
[----:B------:R-:W-:Y:S01]  /*0250*/  IMAD.MOV.U32 R5, RZ, RZ, R2 ;  /* 0x000000ffff057224 */ /* 0x000fe200078e0002 */
[----:B------:R-:W-:Y:S01]  /*0260*/  IADD3 R3, P1, PT, -R16, R14, RZ ;  /* 0x0000000e10037210 */ /* 0x000fe20007f3e1ff */
[----:B------:R-:W-:Y:S01]  /*0270*/  IMAD.MOV.U32 R4, RZ, RZ, R14 ;  /* 0x000000ffff047224 */ /* 0x000fe200078e000e */
[----:B------:R-:W-:-:S03]  /*0280*/  ISETP.GE.U32.AND.EX P0, PT, R2, R17, PT, P0 ;  /* 0x000000110200720c */ /* 0x000fc60003f06100 */
[----:B------:R-:W-:-:S10]  /*0290*/  IMAD.X R2, R2, 0x1, ~R17, P1 ;  /* 0x0000000102027824 */ /* 0x000fd400008e0e11 */
[----:B------:R-:W-:Y:S05]  /*02a0*/  @!P0 BRA `(.L_x_2) ;  /* 0x0000001c00988947 */ /* 0x000fea0003800000 */
[----:B------:R-:W-:Y:S01]  /*02b0*/  BSSY.RECONVERGENT B1, `(.L_x_3) ;  /* 0x000000a000017945 */ /* 0x000fe20003800200 */
[----:B------:R-:W-:Y:S02]  /*02c0*/  IMAD.MOV.U32 R5, RZ, RZ, R3 ;  /* 0x000000ffff057224 */ /* 0x000fe400078e0003 */
[----:B------:R-:W-:-:S07]  /*02d0*/  IMAD.MOV.U32 R4, RZ, RZ, R2 ;  /* 0x000000ffff047224 */ /* 0x000fce00078e0002 */
.L_x_4:
[----:B------:R-:W-:Y:S01]  /*02e0*/  ISETP.GE.U32.AND P0, PT, R5, R16, PT ;  /* 0x000000100500720c */ /* 0x000fe20003f06070 */
[----:B------:R-:W-:Y:S01]  /*02f0*/  IMAD.MOV.U32 R2, RZ, RZ, R5 ;  /* 0x000000ffff027224 */ /* 0x000fe200078e0005 */
[----:B------:R-:W-:Y:S01]  /*0300*/  IADD3 R5, P1, PT, -R16, R5, RZ ;  /* 0x0000000510057210 */ /* 0x000fe20007f3e1ff */
[----:B------:R-:W-:Y:S01]  /*0310*/  IMAD.MOV.U32 R3, RZ, RZ, R4 ;  /* 0x000000ffff037224 */ /* 0x000fe200078e0004 */
[----:B------:R-:W-:-:S03]  /*0320*/  ISETP.GE.U32.AND.EX P0, PT, R4, R17, PT, P0 ;  /* 0x000000110400720c */ /* 0x000fc60003f06100 */
[----:B------:R-:W-:-:S10]  /*0330*/  IMAD.X R4, R4, 0x1, ~R17, P1 ;  /* 0x0000000104047824 */ /* 0x000fd400008e0e11 */
[----:B------:R-:W-:Y:S05]  /*0340*/  @P0 BRA `(.L_x_4) ;  /* 0xfffffffc00e40947 */ /* 0x000fea000383ffff */
[----:B------:R-:W-:Y:S05]  /*0350*/  BSYNC.RECONVERGENT B1 ;  /* 0x0000000000017941 */ /* 0x000fea0003800200 */
.L_x_3:
[----:B------:R-:W-:Y:S02]  /*0360*/  IMAD.MOV.U32 R4, RZ, RZ, R2 ;  /* 0x000000ffff047224 */ /* 0x000fe400078e0002 */
[----:B------:R-:W-:Y:S01]  /*0370*/  IMAD.MOV.U32 R5, RZ, RZ, R3 ;  /* 0x000000ffff057224 */ /* 0x000fe200078e0003 */
[----:B------:R-:W-:Y:S06]  /*0380*/  BRA `(.L_x_2) ;  /* 0x0000001c00607947 */ /* 0x000fec0003800000 */
.L_x_1:
[----:B-----5:R-:W-:Y:S01]  /*0390*/  LOP3.LUT R3, R5, R17, RZ, 0xfc, !PT ;  /* 0x0000001105037212 */ /* 0x020fe200078efcff */
[----:B------:R-:W-:Y:S03]  /*03a0*/  BSSY.RECONVERGENT B1, `(.L_x_5) ;  /* 0x000001b000017945 */ /* 0x000fe60003800200 */
[----:B------:R-:W-:-:S13]  /*03b0*/  ISETP.NE.U32.AND P0, PT, R3, RZ, PT ;  /* 0x000000ff0300720c */ /* 0x000fda0003f05070 */
[----:B------:R-:W-:Y:S05]  /*03c0*/  @P0 BRA `(.L_x_6) ;  /* 0x00000000004c0947 */ /* 0x000fea0003800000 */
[----:B------:R-:W0:Y:S01]  /*03d0*/  I2F.U32.RP R3, R16 ;  /* 0x0000001000037306 */ /* 0x000e220000209000 */
[----:B------:R-:W-:Y:S01]  /*03e0*/  IMAD.MOV R5, RZ, RZ, -R16 ;  /* 0x000000ffff057224 */ /* 0x000fe200078e0a10 */
[----:B------:R-:W-:Y:S01]  /*03f0*/  ISETP.NE.U32.AND P1, PT, R16, RZ, PT ;  /* 0x000000ff1000720c */ /* 0x000fe20003f25070 */
[----:B------:R-:W-:-:S05]  /*0400*/  IMAD.MOV.U32 R13, RZ, RZ, RZ ;  /* 0x000000ffff0d7224 */ /* 0x000fca00078e00ff */
[----:B0-----:R-:W0:Y:S02]  /*0410*/  MUFU.RCP R3, R3 ;  /* 0x0000000300037308 */ /* 0x001e240000001000 */
[----:B0-----:R-:W-:-:S06]  /*0420*/  VIADD R6, R3, 0xffffffe ;  /* 0x0ffffffe03067836 */ /* 0x001fcc0000000000 */
[----:B------:R0:W1:Y:S02]  /*0430*/  F2I.FTZ.U32.TRUNC.NTZ R7, R6 ;  /* 0x0000000600077305 */ /* 0x000064000021f000 */
[----:B0-----:R-:W-:Y:S02]  /*0440*/  IMAD.MOV.U32 R6, RZ, RZ, RZ ;  /* 0x000000ffff067224 */ /* 0x001fe400078e00ff */
[----:B-1----:R-:W-:-:S04]  /*0450*/  IMAD R5, R5, R7, RZ ;  /* 0x0000000705057224 */ /* 0x002fc800078e02ff */
[----:B------:R-:W-:-:S06]  /*0460*/  IMAD.HI.U32 R7, R7, R5, R6 ;  /* 0x0000000507077227 */ /* 0x000fcc00078e0006 */
[----:B------:R-:W-:-:S04]  /*0470*/  IMAD.HI.U32 R7, R7, R4, RZ ;  /* 0x0000000407077227 */ /* 0x000fc800078e00ff */
[----:B------:R-:W-:-:S04]  /*0480*/  IMAD.MOV R7, RZ, RZ, -R7 ;  /* 0x000000ffff077224 */ /* 0x000fc800078e0a07 */
[----:B------:R-:W-:-:S05]  /*0490*/  IMAD R12, R16, R7, R4 ;  /* 0x00000007100c7224 */ /* 0x000fca00078e0204 */
[----:B------:R-:W-:-:S13]  /*04a0*/  ISETP.GE.U32.AND P0, PT, R12, R16, PT ;  /* 0x000000100c00720c */ /* 0x000fda0003f06070 */
[----:B------:R-:W-:-:S05]  /*04b0*/  @P0 IMAD.IADD R12, R12, 0x1, -R16 ;  /* 0x000000010c0c0824 */ /* 0x000fca00078e0a10 */
[----:B------:R-:W-:-:S13]  /*04c0*/  ISETP.GE.U32.AND P0, PT, R12, R16, PT ;  /* 0x000000100c00720c */ /* 0x000fda0003f06070 */
[----:B------:R-:W-:Y:S01]  /*04d0*/  @P0 IMAD.IADD R12, R12, 0x1, -R16 ;  /* 0x000000010c0c0824 */ /* 0x000fe200078e0a10 */
[----:B------:R-:W-:Y:S01]  /*04e0*/  @!P1 LOP3.LUT R12, RZ, R16, RZ, 0x33, !PT ;  /* 0x00000010ff0c9212 */ /* 0x000fe200078e33ff */
[----:B------:R-:W-:Y:S06]  /*04f0*/  BRA `(.L_x_7) ;  /* 0x0000000000147947 */ /* 0x000fec0003800000 */
.L_x_6:
[----:B------:R-:W-:Y:S01]  /*0500*/  IMAD.MOV.U32 R7, RZ, RZ, R5 ;  /* 0x000000ffff077224 */ /* 0x000fe200078e0005 */
[----:B------:R-:W-:-:S07]  /*0510*/  MOV R6, 0x530 ;  /* 0x0000053000067802 */ /* 0x000fce0000000f00 */
[----:B------:R-:W-:Y:S05]  /*0520*/  CALL.REL.NOINC `($__internal_0_$__cuda_sm20_rem_u64) ;  /* 0x0000001c000c7944 */ /* 0x000fea0003c00000 */
[----:B------:R-:W-:Y:S02]  /*0530*/  IMAD.MOV.U32 R12, RZ, RZ, R8 ;  /* 0x000000ffff0c7224 */ /* 0x000fe400078e0008 */
[----:B------:R-:W-:-:S07]  /*0540*/  IMAD.MOV.U32 R13, RZ, RZ, R9 ;  /* 0x000000ffff0d7224 */ /* 0x000fce00078e0009 */
.L_x_7:
[----:B------:R-:W-:Y:S05]  /*0550*/  BSYNC.RECONVERGENT B1 ;  /* 0x0000000000017941 */ /* 0x000fea0003800200 */
.L_x_5:
[----:B------:R-:W-:Y:S02]  /*0560*/  IMAD.MOV.U32 R10, RZ, RZ, RZ ;  /* 0x000000ffff0a7224 */ /* 0x000fe400078e00ff */
[----:B------:R-:W-:Y:S02]  /*0570*/  IMAD.MOV.U32 R21, RZ, RZ, RZ ;  /* 0x000000ffff157224 */ /* 0x000fe400078e00ff */
[----:B------:R-:W-:Y:S02]  /*0580*/  IMAD.MOV.U32 R3, RZ, RZ, 0x38 ;  /* 0x00000038ff037424 */ /* 0x000fe400078e00ff */
[----:B------:R-:W-:-:S07]  /*0590*/  IMAD.MOV.U32 R5, RZ, RZ, RZ ;  /* 0x000000ffff057224 */ /* 0x000fce00078e00ff */
.L_x_40:
[----:B------:R-:W-:Y:S01]  /*05a0*/  VIADD R6, R3, 0x7 ;  /* 0x0000000703067836 */ /* 0x000fe20000000000 */
[C---:B------:R-:W-:Y:S01]  /*05b0*/  SHF.L.U64.HI R8, R10.reuse, 0x1, R21 ;  /* 0x000000010a087819 */ /* 0x040fe20000010215 */
[----:B------:R-:W-:Y:S01]  /*05c0*/  IMAD.MOV.U32 R9, RZ, RZ, 0x1 ;  /* 0x00000001ff097424 */ /* 0x000fe200078e00ff */
[----:B------:R-:W-:Y:S01]  /*05d0*/  BSSY.RECONVERGENT B1, `(.L_x_8) ;  /* 0x0000030000017945 */ /* 0x000fe20003800200 */
[----:B------:R-:W-:Y:S02]  /*05e0*/  IMAD.SHL.U32 R7, R10, 0x2, RZ ;  /* 0x000000020a077824 */ /* 0x000fe400078e00ff */
[----:B------:R-:W-:Y:S01]  /*05f0*/  VIADD R5, R5, 0xfffffff8 ;  /* 0xfffffff805057836 */ /* 0x000fe20000000000 */
[CC--:B------:R-:W-:Y:S02]  /*0600*/  SHF.L.U32 R4, R9.reuse, R6.reuse, RZ ;  /* 0x0000000609047219 */ /* 0x0c0fe400000006ff */
[----:B------:R-:W-:Y:S02]  /*0610*/  SHF.L.U64.HI R6, R9, R6, RZ ;  /* 0x0000000609067219 */ /* 0x000fe400000102ff */
[----:B------:R-:W-:-:S02]  /*0620*/  LOP3.LUT P1, RZ, R4, R12, RZ, 0xc0, !PT ;  /* 0x0000000c04ff7212 */ /* 0x000fc4000782c0ff */
[----:B------:R-:W-:Y:S02]  /*0630*/  ISETP.GE.U32.AND P0, PT, R7, R16, PT ;  /* 0x000000100700720c */ /* 0x000fe40003f06070 */
[----:B------:R-:W-:Y:S02]  /*0640*/  LOP3.LUT P1, RZ, R6, R13, RZ, 0xc0, P1 ;  /* 0x0000000d06ff7212 */ /* 0x000fe4000082c0ff */
[----:B------:R-:W-:Y:S02]  /*0650*/  ISETP.GE.U32.AND.EX P0, PT, R8, R17, PT, P0 ;  /* 0x000000110800720c */ /* 0x000fe40003f06100 */
[----:B------:R-:W-:Y:S02]  /*0660*/  ISETP.NE.AND P2, PT, R5, -0x40, PT ;  /* 0xffffffc00500780c */ /* 0x000fe40003f45270 */
[----:B------:R-:W-:Y:S02]  /*0670*/  SEL R10, R16, RZ, P0 ;  /* 0x000000ff100a7207 */ /* 0x000fe40000000000 */
[----:B------:R-:W-:-:S02]  /*0680*/  SEL R21, R17, RZ, P0 ;  /* 0x000000ff11157207 */ /* 0x000fc40000000000 */
[----:B------:R-:W-:-:S05]  /*0690*/  IADD3 R10, P3, PT, -R10, R7, RZ ;  /* 0x000000070a0a7210 */ /* 0x000fca0007f7e1ff */
[----:B------:R-:W-:Y:S01]  /*06a0*/  IMAD.X R21, R8, 0x1, ~R21, P3 ;  /* 0x0000000108157824 */ /* 0x000fe200018e0e15 */
[----:B------:R-:W-:Y:S07]  /*06b0*/  @!P1 BRA `(.L_x_9) ;  /* 0x0000000000849947 */ /* 0x000fee0003800000 */
[----:B------:R-:W-:-:S04]  /*06c0*/  LOP3.LUT R7, R6, R17, RZ, 0xfc, !PT ;  /* 0x0000001106077212 */ /* 0x000fc800078efcff */
[----:B------:R-:W-:-:S13]  /*06d0*/  ISETP.NE.U32.AND P0, PT, R7, RZ, PT ;  /* 0x000000ff0700720c */ /* 0x000fda0003f05070 */
[----:B------:R-:W-:Y:S05]  /*06e0*/  @P0 BRA `(.L_x_10) ;  /* 0x00000000004c0947 */ /* 0x000fea0003800000 */
[----:B------:R-:W0:Y:S01]  /*06f0*/  I2F.U32.RP R9, R16 ;  /* 0x0000001000097306 */ /* 0x000e220000209000 */
[----:B------:R-:W-:Y:S01]  /*0700*/  IMAD.MOV R19, RZ, RZ, -R16 ;  /* 0x000000ffff137224 */ /* 0x000fe200078e0a10 */
[----:B------:R-:W-:Y:S01]  /*0710*/  ISETP.NE.U32.AND P1, PT, R16, RZ, PT ;  /* 0x000000ff1000720c */ /* 0x000fe20003f25070 */
[----:B------:R-:W-:-:S05]  /*0720*/  IMAD.MOV.U32 R6, RZ, RZ, RZ ;  /* 0x000000ffff067224 */ /* 0x000fca00078e00ff */
[----:B0-----:R-:W0:Y:S02]  /*0730*/  MUFU.RCP R9, R9 ;  /* 0x0000000900097308 */ /* 0x001e240000001000 */
[----:B0-----:R-:W-:Y:S02]  /*0740*/  VIADD R11, R9, 0xffffffe ;  /* 0x0ffffffe090b7836 */ /* 0x001fe40000000000 */
[----:B------:R-:W-:-:S04]  /*0750*/  IMAD.MOV.U32 R9, RZ, RZ, RZ ;  /* 0x000000ffff097224 */ /* 0x000fc800078e00ff */
[----:B------:R-:W0:Y:S02]  /*0760*/  F2I.FTZ.U32.TRUNC.NTZ R7, R11 ;  /* 0x0000000b00077305 */ /* 0x000e24000021f000 */
[----:B0-----:R-:W-:-:S04]  /*0770*/  IMAD R19, R19, R7, RZ ;  /* 0x0000000713137224 */ /* 0x001fc800078e02ff */
        /* <DEDUP_REMOVED lines=10> */
.L_x_10:
[----:B------:R-:W-:Y:S01]  /*0820*/  IMAD.MOV.U32 R7, RZ, RZ, R6 ;  /* 0x000000ffff077224 */ /* 0x000fe200078e0006 */
[----:B------:R-:W-:-:S07]  /*0830*/  MOV R6, 0x850 ;  /* 0x0000085000067802 */ /* 0x000fce0000000f00 */
[----:B------:R-:W-:Y:S05]  /*0840*/  CALL.REL.NOINC `($__internal_0_$__cuda_sm20_rem_u64) ;  /* 0x0000001800447944 */ /* 0x000fea0003c00000 */
.L_x_11:
[----:B------:R-:W-:-:S05]  /*0850*/  IADD3 R7, P0, PT, R8, R10, RZ ;  /* 0x0000000a08077210 */ /* 0x000fca0007f1e0ff */
[----:B------:R-:W-:Y:S01]  /*0860*/  IMAD.X R8, R9, 0x1, R21, P0 ;  /* 0x0000000109087824 */ /* 0x000fe200000e0615 */
[----:B------:R-:W-:-:S04]  /*0870*/  ISETP.GE.U32.AND P0, PT, R7, R16, PT ;  /* 0x000000100700720c */ /* 0x000fc80003f06070 */
[----:B------:R-:W-:-:S04]  /*0880*/  ISETP.GE.U32.AND.EX P0, PT, R8, R17, PT, P0 ;  /* 0x000000110800720c */ /* 0x000fc80003f06100 */
[----:B------:R-:W-:Y:S02]  /*0890*/  SEL R10, R16, RZ, P0 ;  /* 0x000000ff100a7207 */ /* 0x000fe40000000000 */
[----:B------:R-:W-:Y:S02]  /*08a0*/  SEL R21, R17, RZ, P0 ;  /* 0x000000ff11157207 */ /* 0x000fe40000000000 */
[----:B------:R-:W-:-:S04]  /*08b0*/  IADD3 R10, P1, PT, -R10, R7, RZ ;  /* 0x000000070a0a7210 */ /* 0x000fc80007f3e1ff */
[----:B------:R-:W-:-:S09]  /*08c0*/  IADD3.X R21, PT, PT, ~R21, R8, RZ, P1, !PT ;  /* 0x0000000815157210 */ /* 0x000fd20000ffe5ff */
.L_x_9:
[----:B------:R-:W-:Y:S05]  /*08d0*/  BSYNC.RECONVERGENT B1 ;  /* 0x0000000000017941 */ /* 0x000fea0003800200 */
.L_x_8:
[----:B------:R-:W-:Y:S01]  /*08e0*/  VIADD R6, R3, 0x6 ;  /* 0x0000000603067836 */ /* 0x000fe20000000000 */
[C---:B------:R-:W-:Y:S01]  /*08f0*/  SHF.L.U64.HI R8, R10.reuse, 0x1, R21 ;  /* 0x000000010a087819 */ /* 0x040fe20000010215 */
[----:B------:R-:W-:Y:S01]  /*0900*/  IMAD.MOV.U32 R9, RZ, RZ, 0x1 ;  /* 0x00000001ff097424 */ /* 0x000fe200078e00ff */
[----:B------:R-:W-:Y:S01]  /*0910*/  BSSY.RECONVERGENT B1, `(.L_x_12) ;  /* 0x000002e000017945 */ /* 0x000fe20003800200 */
[----:B------:R-:W-:-:S03]  /*0920*/  IMAD.SHL.U32 R7, R10, 0x2, RZ ;  /* 0x000000020a077824 */ /* 0x000fc600078e00ff */
[CC--:B------:R-:W-:Y:S02]  /*0930*/  SHF.L.U32 R4, R9.reuse, R6.reuse, RZ ;  /* 0x0000000609047219 */ /* 0x0c0fe400000006ff */
[----:B------:R-:W-:Y:S02]  /*0940*/  SHF.L.U64.HI R6, R9, R6, RZ ;  /* 0x0000000609067219 */ /* 0x000fe400000102ff */
[----:B------:R-:W-:Y:S02]  /*0950*/  LOP3.LUT P1, RZ, R4, R12, RZ, 0xc0, !PT ;  /* 0x0000000c04ff7212 */ /* 0x000fe4000782c0ff */
[----:B------:R-:W-:Y:S02]  /*0960*/  ISETP.GE.U32.AND P0, PT, R7, R16, PT ;  /* 0x000000100700720c */ /* 0x000fe40003f06070 */
[----:B------:R-:W-:Y:S02]  /*0970*/  LOP3.LUT P1, RZ, R6, R13, RZ, 0xc0, P1 ;  /* 0x0000000d06ff7212 */ /* 0x000fe4000082c0ff */
[----:B------:R-:W-:-:S04]  /*0980*/  ISETP.GE.U32.AND.EX P0, PT, R8, R17, PT, P0 ;  /* 0x000000110800720c */ /* 0x000fc80003f06100 */
[----:B------:R-:W-:Y:S02]  /*0990*/  SEL R10, R16, RZ, P0 ;  /* 0x000000ff100a7207 */ /* 0x000fe40000000000 */
[----:B------:R-:W-:Y:S02]  /*09a0*/  SEL R21, R17, RZ, P0 ;  /* 0x000000ff11157207 */ /* 0x000fe40000000000 */
        /* <DEDUP_REMOVED lines=25> */
.L_x_14:
[----:B------:R-:W-:Y:S01]  /*0b40*/  IMAD.MOV.U32 R7, RZ, RZ, R6 ;  /* 0x000000ffff077224 */ /* 0x000fe200078e0006 */
[----:B------:R-:W-:-:S07]  /*0b50*/  MOV R6, 0xb70 ;  /* 0x00000b7000067802 */ /* 0x000fce0000000f00 */
[----:B------:R-:W-:Y:S05]  /*0b60*/  CALL.REL.NOINC `($__internal_0_$__cuda_sm20_rem_u64) ;  /* 0x00000014007c7944 */ /* 0x000fea0003c00000 */
.L_x_15:
[----:B------:R-:W-:-:S05]  /*0b70*/  IADD3 R7, P0, PT, R8, R10, RZ ;  /* 0x0000000a08077210 */ /* 0x000fca0007f1e0ff */
[----:B------:R-:W-:Y:S01]  /*0b80*/  IMAD.X R8, R9, 0x1, R21, P0 ;  /* 0x0000000109087824 */ /* 0x000fe200000e0615 */
[----:B------:R-:W-:-:S04]  /*0b90*/  ISETP.GE.U32.AND P0, PT, R7, R16, PT ;  /* 0x000000100700720c */ /* 0x000fc80003f06070 */
[----:B------:R-:W-:-:S04]  /*0ba0*/  ISETP.GE.U32.AND.EX P0, PT, R8, R17, PT, P0 ;  /* 0x000000110800720c */ /* 0x000fc80003f06100 */
[----:B------:R-:W-:Y:S02]  /*0bb0*/  SEL R10, R16, RZ, P0 ;  /* 0x000000ff100a7207 */ /* 0x000fe40000000000 */
[----:B------:R-:W-:Y:S02]  /*0bc0*/  SEL R21, R17, RZ, P0 ;  /* 0x000000ff11157207 */ /* 0x000fe40000000000 */
[----:B------:R-:W-:-:S05]  /*0bd0*/  IADD3 R10, P1, PT, -R10, R7, RZ ;  /* 0x000000070a0a7210 */ /* 0x000fca0007f3e1ff */
[----:B------:R-:W-:-:S08]  /*0be0*/  IMAD.X R21, R8, 0x1, ~R21, P1 ;  /* 0x0000000108157824 */ /* 0x000fd000008e0e15 */
.L_x_13:
[----:B------:R-:W-:Y:S05]  /*0bf0*/  BSYNC.RECONVERGENT B1 ;  /* 0x0000000000017941 */ /* 0x000fea0003800200 */
.L_x_12:
        /* <DEDUP_REMOVED lines=38> */
.L_x_18:
[----:B------:R-:W-:Y:S01]  /*0e60*/  IMAD.MOV.U32 R7, RZ, RZ, R6 ;  /* 0x000000ffff077224 */ /* 0x000fe200078e0006 */
[----:B------:R-:W-:-:S07]  /*0e70*/  MOV R6, 0xe90 ;  /* 0x00000e9000067802 */ /* 0x000fce0000000f00 */
[----:B------:R-:W-:Y:S05]  /*0e80*/  CALL.REL.NOINC `($__internal_0_$__cuda_sm20_rem_u64) ;  /* 0x0000001000b47944 */ /* 0x000fea0003c00000 */
.L_x_19:
        /* <DEDUP_REMOVED lines=8> */
.L_x_17:
[----:B------:R-:W-:Y:S05]  /*0f10*/  BSYNC.RECONVERGENT B1 ;  /* 0x0000000000017941 */ /* 0x000fea0003800200 */
.L_x_16:
        /* <DEDUP_REMOVED lines=13> */
[----:B------:R-:W-:-:S04]  /*0ff0*/  IADD3 R10, P3, PT, -R10, R7, RZ ;  /* 0x000000070a0a7210 */ /* 0x000fc80007f7e1ff */
[----:B------:R-:W-:Y:S01]  /*1000*/  IADD3.X R21, PT, PT, ~R21, R8, RZ, P3, !PT ;  /* 0x0000000815157210 */ /* 0x000fe20001ffe5ff */
[----:B------:R-:W-:Y:S08]  /*1010*/  @!P1 BRA `(.L_x_21) ;  /* 0x0000000000849947 */ /* 0x000ff00003800000 */
        /* <DEDUP_REMOVED lines=22> */
.L_x_22:
[----:B------:R-:W-:Y:S01]  /*1180*/  IMAD.MOV.U32 R7, RZ, RZ, R6 ;  /* 0x000000ffff077224 */ /* 0x000fe200078e0006 */
[----:B------:R-:W-:-:S07]  /*1190*/  MOV R6, 0x11b0 ;  /* 0x000011b000067802 */ /* 0x000fce0000000f00 */
[----:B------:R-:W-:Y:S05]  /*11a0*/  CALL.REL.NOINC `($__internal_0_$__cuda_sm20_rem_u64) ;  /* 0x0000000c00ec7944 */ /* 0x000fea0003c00000 */
.L_x_23:
        /* <DEDUP_REMOVED lines=8> */
.L_x_21:
[----:B------:R-:W-:Y:S05]  /*1230*/  BSYNC.RECONVERGENT B1 ;  /* 0x0000000000017941 */ /* 0x000fea0003800200 */
.L_x_20:
        /* <DEDUP_REMOVED lines=38> */
.L_x_26:
[----:B------:R-:W-:Y:S01]  /*14a0*/  IMAD.MOV.U32 R7, RZ, RZ, R6 ;  /* 0x000000ffff077224 */ /* 0x000fe200078e0006 */
[----:B------:R-:W-:-:S07]  /*14b0*/  MOV R6, 0x14d0 ;  /* 0x000014d000067802 */ /* 0x000fce0000000f00 */
[----:B------:R-:W-:Y:S05]  /*14c0*/  CALL.REL.NOINC `($__internal_0_$__cuda_sm20_rem_u64) ;  /* 0x0000000c00247944 */ /* 0x000fea0003c00000 */
.L_x_27:
        /* <DEDUP_REMOVED lines=8> */
.L_x_25:
[----:B------:R-:W-:Y:S05]  /*1550*/  BSYNC.RECONVERGENT B1 ;  /* 0x0000000000017941 */ /* 0x000fea0003800200 */
.L_x_24:
        /* <DEDUP_REMOVED lines=29> */
[----:B------:R-:W-:-:S05]  /*1730*/  IMAD.HI.U32 R6, R19, R4, RZ ;  /* 0x0000000413067227 */ /* 0x000fca00078e00ff */
[----:B------:R-:W-:-:S05]  /*1740*/  IADD3 R7, PT, PT, -R6, RZ, RZ ;  /* 0x000000ff06077210 */ /* 0x000fca0007ffe1ff */
[----:B------:R-:W-:-:S05]  /*1750*/  IMAD R8, R16, R7, R4 ;  /* 0x0000000710087224 */ /* 0x000fca00078e0204 */
[----:B------:R-:W-:-:S13]  /*1760*/  ISETP.GE.U32.AND P0, PT, R8, R16, PT ;  /* 0x000000100800720c */ /* 0x000fda0003f06070 */
[----:B------:R-:W-:-:S05]  /*1770*/  @P0 IMAD.IADD R8, R8, 0x1, -R16 ;  /* 0x0000000108080824 */ /* 0x000fca00078e0a10 */
[----:B------:R-:W-:-:S13]  /*1780*/  ISETP.GE.U32.AND P0, PT, R8, R16, PT ;  /* 0x000000100800720c */ /* 0x000fda0003f06070 */
[----:B------:R-:W-:Y:S01]  /*1790*/  @P0 IMAD.IADD R8, R8, 0x1, -R16 ;  /* 0x0000000108080824 */ /* 0x000fe200078e0a10 */
[----:B------:R-:W-:Y:S01]  /*17a0*/  @!P1 LOP3.LUT R8, RZ, R16, RZ, 0x33, !PT ;  /* 0x00000010ff089212 */ /* 0x000fe200078e33ff */
[----:B------:R-:W-:Y:S06]  /*17b0*/  BRA `(.L_x_31) ;  /* 0x00000000000c7947 */ /* 0x000fec0003800000 */
.L_x_30:
[----:B------:R-:W-:Y:S01]  /*17c0*/  IMAD.MOV.U32 R7, RZ, RZ, R6 ;  /* 0x000000ffff077224 */ /* 0x000fe200078e0006 */
[----:B------:R-:W-:-:S07]  /*17d0*/  MOV R6, 0x17f0 ;  /* 0x000017f000067802 */ /* 0x000fce0000000f00 */
[----:B------:R-:W-:Y:S05]  /*17e0*/  CALL.REL.NOINC `($__internal_0_$__cuda_sm20_rem_u64) ;  /* 0x00000008005c7944 */ /* 0x000fea0003c00000 */
.L_x_31:
        /* <DEDUP_REMOVED lines=8> */
.L_x_29:
[----:B------:R-:W-:Y:S05]  /*1870*/  BSYNC.RECONVERGENT B1 ;  /* 0x0000000000017941 */ /* 0x000fea0003800200 */
.L_x_28:
        /* <DEDUP_REMOVED lines=38> */
.L_x_34:
[----:B------:R-:W-:Y:S01]  /*1ae0*/  IMAD.MOV.U32 R7, RZ, RZ, R6 ;  /* 0x000000ffff077224 */ /* 0x000fe200078e0006 */
[----:B------:R-:W-:-:S07]  /*1af0*/  MOV R6, 0x1b10 ;  /* 0x00001b1000067802 */ /* 0x000fce0000000f00 */
[----:B------:R-:W-:Y:S05]  /*1b00*/  CALL.REL.NOINC `($__internal_0_$__cuda_sm20_rem_u64) ;  /* 0x0000000400947944 */ /* 0x000fea0003c00000 */
.L_x_35:
        /* <DEDUP_REMOVED lines=8> */
.L_x_33:
[----:B------:R-:W-:Y:S05]  /*1b90*/  BSYNC.RECONVERGENT B1 ;  /* 0x0000000000017941 */ /* 0x000fea0003800200 */
.L_x_32:
[----:B------:R-:W-:Y:S01]  /*1ba0*/  IMAD.MOV.U32 R8, RZ, RZ, 0x1 ;  /* 0x00000001ff087424 */ /* 0x000fe200078e00ff */
[C---:B------:R-:W-:Y:S01]  /*1bb0*/  SHF.L.U64.HI R6, R21.reuse, 0x1, R10 ;  /* 0x0000000115067819 */ /* 0x040fe2000001020a */
[----:B------:R-:W-:Y:S01]  /*1bc0*/  IMAD.SHL.U32 R7, R21, 0x2, RZ ;  /* 0x0000000215077824 */ /* 0x000fe200078e00ff */
[----:B------:R-:W-:Y:S02]  /*1bd0*/  BSSY.RECONVERGENT B1, `(.L_x_36) ;  /* 0x000002d000017945 */ /* 0x000fe40003800200 */
[CC--:B------:R-:W-:Y:S02]  /*1be0*/  SHF.L.U32 R4, R8.reuse, R3.reuse, RZ ;  /* 0x0000000308047219 */ /* 0x0c0fe400000006ff */
[----:B------:R-:W-:Y:S02]  /*1bf0*/  SHF.L.U64.HI R8, R8, R3, RZ ;  /* 0x0000000308087219 */ /* 0x000fe400000102ff */
[----:B------:R-:W-:Y:S02]  /*1c00*/  LOP3.LUT P1, RZ, R4, R12, RZ, 0xc0, !PT ;  /* 0x0000000c04ff7212 */ /* 0x000fe4000782c0ff */
[----:B------:R-:W-:-:S02]  /*1c10*/  ISETP.GE.U32.AND P0, PT, R7, R16, PT ;  /* 0x000000100700720c */ /* 0x000fc40003f06070 */
        /* <DEDUP_REMOVED lines=29> */
.L_x_38:
[----:B------:R-:W-:Y:S02]  /*1df0*/  MOV R7, R8 ;  /* 0x0000000800077202 */ /* 0x000fe40000000f00 */
[----:B------:R-:W-:-:S07]  /*1e00*/  MOV R6, 0x1e20 ;  /* 0x00001e2000067802 */ /* 0x000fce0000000f00 */
[----:B------:R-:W-:Y:S05]  /*1e10*/  CALL.REL.NOINC `($__internal_0_$__cuda_sm20_rem_u64) ;  /* 0x0000000000d07944 */ /* 0x000fea0003c00000 */
.L_x_39:
        /* <DEDUP_REMOVED lines=8> */
.L_x_37:
[----:B------:R-:W-:Y:S05]  /*1ea0*/  BSYNC.RECONVERGENT B1 ;  /* 0x0000000000017941 */ /* 0x000fea0003800200 */
.L_x_36:
[----:B------:R-:W-:Y:S01]  /*1eb0*/  VIADD R3, R3, 0xfffffff8 ;  /* 0xfffffff803037836 */ /* 0x000fe20000000000 */
[----:B------:R-:W-:Y:S06]  /*1ec0*/  @P2 BRA `(.L_x_40) ;  /* 0xffffffe400b42947 */ /* 0x000fec000383ffff */
[----:B------:R-:W-:Y:S01]  /*1ed0*/  LOP3.LUT R3, R2, R17, RZ, 0xfc, !PT ;  /* 0x0000001102037212 */ /* 0x000fe200078efcff */
[----:B------:R-:W-:Y:S03]  /*1ee0*/  BSSY.RECONVERGENT B1, `(.L_x_41) ;  /* 0x000001a000017945 */ /* 0x000fe60003800200 */
[----:B------:R-:W-:-:S13]  /*1ef0*/  ISETP.NE.U32.AND P0, PT, R3, RZ, PT ;  /* 0x000000ff0300720c */ /* 0x000fda0003f05070 */
[----:B------:R-:W-:Y:S05]  /*1f00*/  @P0 BRA `(.L_x_42) ;  /* 0x00000000004c0947 */ /* 0x000fea0003800000 */
[----:B------:R-:W0:Y:S01]  /*1f10*/  I2F.U32.RP R4, R16 ;  /* 0x0000001000047306 */ /* 0x000e220000209000 */
[----:B------:R-:W-:Y:S01]  /*1f20*/  IMAD.MOV R7, RZ, RZ, -R16 ;  /* 0x000000ffff077224 */ /* 0x000fe200078e0a10 */
[----:B------:R-:W-:Y:S01]  /*1f30*/  ISETP.NE.U32.AND P1, PT, R16, RZ, PT ;  /* 0x000000ff1000720c */ /* 0x000fe20003f25070 */
[----:B------:R-:W-:Y:S02]  /*1f40*/  IMAD.MOV.U32 R2, RZ, RZ, RZ ;  /* 0x000000ffff027224 */ /* 0x000fe400078e00ff */
[----:B------:R-:W-:-:S03]  /*1f50*/  IMAD.MOV.U32 R9, RZ, RZ, RZ ;  /* 0x000000ffff097224 */ /* 0x000fc600078e00ff */
[----:B0-----:R-:W0:Y:S02]  /*1f60*/  MUFU.RCP R4, R4 ;  /* 0x0000000400047308 */ /* 0x001e240000001000 */
[----:B0-----:R-:W-:-:S06]  /*1f70*/  VIADD R5, R4, 0xffffffe ;  /* 0x0ffffffe04057836 */ /* 0x001fcc0000000000 */
        /* <DEDUP_REMOVED lines=12> */
.L_x_42:
[----:B------:R-:W-:Y:S01]  /*2040*/  IMAD.MOV.U32 R4, RZ, RZ, R14 ;  /* 0x000000ffff047224 */ /* 0x000fe200078e000e */
[----:B------:R-:W-:Y:S01]  /*2050*/  MOV R6, 0x2080 ;  /* 0x0000208000067802 */ /* 0x000fe20000000f00 */
[----:B------:R-:W-:-:S07]  /*2060*/  IMAD.MOV.U32 R7, RZ, RZ, R2 ;  /* 0x000000ffff077224 */ /* 0x000fce00078e0002 */
[----:B------:R-:W-:Y:S05]  /*2070*/  CALL.REL.NOINC `($__internal_0_$__cuda_sm20_rem_u64) ;  /* 0x0000000000387944 */ /* 0x000fea0003c00000 */
.L_x_43:
[----:B------:R-:W-:Y:S05]  /*2080*/  BSYNC.RECONVERGENT B1 ;  /* 0x0000000000017941 */ /* 0x000fea0003800200 */
.L_x_41:
        /* <DEDUP_REMOVED lines=8> */
.L_x_2:
[----:B------:R-:W-:Y:S05]  /*2110*/  BSYNC.RECONVERGENT B0 ;  /* 0x0000000000007941 */ /* 0x000fea0003800200 */
.L_x_0:
[----:B------:R-:W0:Y:S02]  /*2120*/  LDC.64 R2, c[0x0][0x390] ;  /* 0x0000e400ff027b82 */ /* 0x000e240000000a00 */
[----:B0-----:R-:W-:-:S05]  /*2130*/  IMAD.WIDE.U32 R2, R0, 0x8, R2 ;  /* 0x0000000800027825 */ /* 0x001fca00078e0002 */
[----:B------:R-:W-:Y:S01]  /*2140*/  STG.E.64 desc[UR4][R2.64], R4 ;  /* 0x0000000402007986 */ /* 0x000fe2000c101b04 */
[----:B------:R-:W-:Y:S05]  /*2150*/  EXIT ;  /* 0x000000000000794d */ /* 0x000fea0003800000 */
        .weak           $__internal_0_$__cuda_sm20_rem_u64
        .type           $__internal_0_$__cuda_sm20_rem_u64,@function
        .size           $__internal_0_$__cuda_sm20_rem_u64,(.L_x_351 - $__internal_0_$__cuda_sm20_rem_u64)
$__internal_0_$__cuda_sm20_rem_u64:
[----:B------:R-:W-:Y:S02]  /*2160*/  IMAD.MOV.U32 R26, RZ, RZ, R16 ;  /* 0x000000ffff1a7224 */ /* 0x000fe400078e0010 */
[----:B------:R-:W-:-:S04]  /*2170*/  IMAD.MOV.U32 R27, RZ, RZ, R17 ;  /* 0x000000ffff1b7224 */ /* 0x000fc800078e0011 */
[----:B------:R-:W0:Y:S08]  /*2180*/  I2F.U64.RP R11, R26 ;  /* 0x0000001a000b7312 */ /* 0x000e300000309000 */
[----:B0-----:R-:W0:Y:S02]  /*2190*/  MUFU.RCP R22, R11 ;  /* 0x0000000b00167308 */ /* 0x001e240000001000 */
[----:B0-----:R-:W-:-:S06]  /*21a0*/  VIADD R22, R22, 0x1ffffffe ;  /* 0x1ffffffe16167836 */ /* 0x001fcc0000000000 */
[----:B------:R-:W0:Y:S02]  /*21b0*/  F2I.U64.TRUNC R22, R22 ;  /* 0x0000001600167311 */ /* 0x000e24000020d800 */
[----:B0-----:R-:W-:-:S04]  /*21c0*/  IMAD.WIDE.U32 R8, R22, R16, RZ ;  /* 0x0000001016087225 */ /* 0x001fc800078e00ff */
[C---:B------:R-:W-:Y:S01]  /*21d0*/  IMAD R9, R22.reuse, R17, R9 ;  /* 0x0000001116097224 */ /* 0x040fe200078e0209 */
[----:B------:R-:W-:Y:S01]  /*21e0*/  IADD3 R19, P0, PT, RZ, -R8, RZ ;  /* 0x80000008ff137210 */ /* 0x000fe20007f1e0ff */
[----:B------:R-:W-:Y:S02]  /*21f0*/  IMAD.MOV.U32 R25, RZ, RZ, R22 ;  /* 0x000000ffff197224 */ /* 0x000fe400078e0016 */
[----:B------:R-:W-:Y:S02]  /*2200*/  IMAD R8, R23, R16, R9 ;  /* 0x0000001017087224 */ /* 0x000fe400078e0209 */
[----:B------:R-:W-:-:S04]  /*2210*/  IMAD.HI.U32 R24, R22, R19, RZ ;  /* 0x0000001316187227 */ /* 0x000fc800078e00ff */
[----:B------:R-:W-:-:S04]  /*2220*/  IMAD.X R8, RZ, RZ, ~R8, P0 ;  /* 0x000000ffff087224 */ /* 0x000fc800000e0e08 */
[----:B------:R-:W-:-:S04]  /*2230*/  IMAD.WIDE.U32 R24, P0, R22, R8, R24 ;  /* 0x0000000816187225 */ /* 0x000fc80007800018 */
[C---:B------:R-:W-:Y:S02]  /*2240*/  IMAD R18, R23.reuse, R8, RZ ;  /* 0x0000000817127224 */ /* 0x040fe400078e02ff */
[----:B------:R-:W-:-:S04]  /*2250*/  IMAD.HI.U32 R19, P1, R23, R19, R24 ;  /* 0x0000001317137227 */ /* 0x000fc80007820018 */
[----:B------:R-:W-:Y:S01]  /*2260*/  IMAD.HI.U32 R8, R23, R8, RZ ;  /* 0x0000000817087227 */ /* 0x000fe200078e00ff */
[----:B------:R-:W-:-:S03]  /*2270*/  IADD3 R19, P3, PT, R18, R19, RZ ;  /* 0x0000001312137210 */ /* 0x000fc60007f7e0ff */
[----:B------:R-:W-:Y:S02]  /*2280*/  IMAD.X R8, R8, 0x1, R23, P0 ;  /* 0x0000000108087824 */ /* 0x000fe400000e0617 */
[----:B------:R-:W-:-:S03]  /*2290*/  IMAD.WIDE.U32 R22, R19, R16, RZ ;  /* 0x0000001013167225 */ /* 0x000fc600078e00ff */
[----:B------:R-:W-:Y:S01]  /*22a0*/  IADD3.X R8, PT, PT, RZ, RZ, R8, P3, P1 ;  /* 0x000000ffff087210 */ /* 0x000fe20001fe2408 */
[----:B------:R-:W-:Y:S01]  /*22b0*/  IMAD R11, R19, R17, R23 ;  /* 0x00000011130b7224 */ /* 0x000fe200078e0217 */
[----:B------:R-:W-:-:S03]  /*22c0*/  IADD3 R9, P0, PT, RZ, -R22, RZ ;  /* 0x80000016ff097210 */ /* 0x000fc60007f1e0ff */
        /* <DEDUP_REMOVED lines=9> */
[----:B------:R-:W-:-:S03]  /*2360*/  IMAD.HI.U32 R18, R9, R4, RZ ;  /* 0x0000000409127227 */ /* 0x000fc600078e00ff */
[----:B------:R-:W-:Y:S01]  /*2370*/  IADD3.X R8, PT, PT, RZ, RZ, R8, P3, P1 ;  /* 0x000000ffff087210 */ /* 0x000fe20001fe2408 */
[----:B------:R-:W-:Y:S02]  /*2380*/  IMAD.MOV.U32 R19, RZ, RZ, RZ ;  /* 0x000000ffff137224 */ /* 0x000fe400078e00ff */
[----:B------:R-:W-:-:S04]  /*2390*/  IMAD.WIDE.U32 R18, R9, R7, R18 ;  /* 0x0000000709127225 */ /* 0x000fc800078e0012 */
[C---:B------:R-:W-:Y:S02]  /*23a0*/  IMAD R9, R8.reuse, R7, RZ ;  /* 0x0000000708097224 */ /* 0x040fe400078e02ff */
[----:B------:R-:W-:-:S04]  /*23b0*/  IMAD.HI.U32 R18, P0, R8, R4, R18 ;  /* 0x0000000408127227 */ /* 0x000fc80007800012 */
[----:B------:R-:W-:Y:S01]  /*23c0*/  IMAD.HI.U32 R8, R8, R7, RZ ;  /* 0x0000000708087227 */ /* 0x000fe200078e00ff */
[----:B------:R-:W-:-:S03]  /*23d0*/  IADD3 R9, P1, PT, R9, R18, RZ ;  /* 0x0000001209097210 */ /* 0x000fc60007f3e0ff */
[----:B------:R-:W-:Y:S02]  /*23e0*/  IMAD.X R8, RZ, RZ, R8, P0 ;  /* 0x000000ffff087224 */ /* 0x000fe400000e0608 */
[----:B------:R-:W-:-:S04]  /*23f0*/  IMAD.WIDE.U32 R18, R9, R16, RZ ;  /* 0x0000001009127225 */ /* 0x000fc800078e00ff */
[----:B------:R-:W-:Y:S02]  /*2400*/  IMAD.X R11, RZ, RZ, R8, P1 ;  /* 0x000000ffff0b7224 */ /* 0x000fe400008e0608 */
[----:B------:R-:W-:Y:S01]  /*2410*/  IMAD R9, R9, R17, R19 ;  /* 0x0000001109097224 */ /* 0x000fe200078e0213 */
[----:B------:R-:W-:-:S03]  /*2420*/  IADD3 R19, P1, PT, -R18, R4, RZ ;  /* 0x0000000412137210 */ /* 0x000fc60007f3e1ff */
[-C--:B------:R-:W-:Y:S01]  /*2430*/  IMAD R4, R11, R16.reuse, R9 ;  /* 0x000000100b047224 */ /* 0x080fe200078e0209 */
[----:B------:R-:W-:-:S03]  /*2440*/  ISETP.GE.U32.AND P0, PT, R19, R16, PT ;  /* 0x000000101300720c */ /* 0x000fc60003f06070 */
[----:B------:R-:W-:Y:S01]  /*2450*/  IMAD.X R4, R7, 0x1, ~R4, P1 ;  /* 0x0000000107047824 */ /* 0x000fe200008e0e04 */
[----:B------:R-:W-:-:S04]  /*2460*/  IADD3 R8, P1, PT, -R16, R19, RZ ;  /* 0x0000001310087210 */ /* 0x000fc80007f3e1ff */
[C---:B------:R-:W-:Y:S01]  /*2470*/  ISETP.GE.U32.AND.EX P0, PT, R4.reuse, R17, PT, P0 ;  /* 0x000000110400720c */ /* 0x040fe20003f06100 */
[----:B------:R-:W-:Y:S01]  /*2480*/  IMAD.X R7, R4, 0x1, ~R17, P1 ;  /* 0x0000000104077824 */ /* 0x000fe200008e0e11 */
[----:B------:R-:W-:Y:S02]  /*2490*/  ISETP.NE.U32.AND P1, PT, R16, RZ, PT ;  /* 0x000000ff1000720c */ /* 0x000fe40003f25070 */
[----:B------:R-:W-:Y:S02]  /*24a0*/  SEL R19, R8, R19, P0 ;  /* 0x0000001308137207 */ /* 0x000fe40000000000 */
[----:B------:R-:W-:Y:S02]  /*24b0*/  SEL R4, R7, R4, P0 ;  /* 0x0000000407047207 */ /* 0x000fe40000000000 */
[----:B------:R-:W-:Y:S02]  /*24c0*/  IADD3 R8, P3, PT, -R16, R19, RZ ;  /* 0x0000001310087210 */ /* 0x000fe40007f7e1ff */
[----:B------:R-:W-:-:S02]  /*24d0*/  ISETP.GE.U32.AND P0, PT, R19, R16, PT ;  /* 0x000000101300720c */ /* 0x000fc40003f06070 */
[----:B------:R-:W-:Y:S01]  /*24e0*/  ISETP.NE.AND.EX P1, PT, R17, RZ, PT, P1 ;  /* 0x000000ff1100720c */ /* 0x000fe20003f25310 */
[C---:B------:R-:W-:Y:S01]  /*24f0*/  IMAD.X R7, R4.reuse, 0x1, ~R17, P3 ;  /* 0x0000000104077824 */ /* 0x040fe200018e0e11 */
[----:B------:R-:W-:-:S04]  /*2500*/  ISETP.GE.U32.AND.EX P0, PT, R4, R17, PT, P0 ;  /* 0x000000110400720c */ /* 0x000fc80003f06100 */
[----:B------:R-:W-:Y:S02]  /*2510*/  SEL R7, R7, R4, P0 ;  /* 0x0000000407077207 */ /* 0x000fe40000000000 */
[----:B------:R-:W-:Y:S02]  /*2520*/  SEL R8, R8, R19, P0 ;  /* 0x0000001308087207 */ /* 0x000fe40000000000 */
[----:B------:R-:W-:Y:S01]  /*2530*/  SEL R9, R7, 0xffffffff, P1 ;  /* 0xffffffff07097807 */ /* 0x000fe20000800000 */
[----:B------:R-:W-:Y:S01]  /*2540*/  IMAD.MOV.U32 R7, RZ, RZ, 0x0 ;  /* 0x00000000ff077424 */ /* 0x000fe200078e00ff */
[----:B------:R-:W-:-:S03]  /*2550*/  SEL R8, R8, 0xffffffff, P1 ;  /* 0xffffffff08087807 */ /* 0x000fc60000800000 */
[----:B------:R-:W-:Y:S05]  /*2560*/  RET.REL.NODEC R6 `(ntt_pointwise_multiply_batched) ;  /* 0xffffffd806a47950 */ /* 0x000fea0003c3ffff */
.L_x_44:
[----:B------:R-:W-:-:S00]  /*2570*/  BRA `(.L_x_44) ;  /* 0xfffffffc00fc7947 */ /* 0x000fc0000383ffff */
[----:B------:R-:W-:-:S00]  /*2580*/  NOP ;  /* 0x0000000000007918 */ /* 0x000fc00000000000 */
[----:B------:R-:W-:-:S00]  /*2590*/  NOP ;  /* 0x0000000000007918 */ /* 0x000fc00000000000 */
[----:B------:R-:W-:-:S00]  /*25a0*/  NOP ;  /* 0x0000000000007918 */ /* 0x000fc00000000000 */
[----:B------:R-:W-:-:S00]  /*25b0*/  NOP ;  /* 0x0000000000007918 */ /* 0x000fc00000000000 */
[----:B------:R-:W-:-:S00]  /*25c0*/  NOP ;  /* 0x0000000000007918 */ /* 0x000fc00000000000 */
[----:B------:R-:W-:-:S00]  /*25d0*/  NOP ;  /* 0x0000000000007918 */ /* 0x000fc00000000000 */
[----:B------:R-:W-:-:S00]  /*25e0*/  NOP ;  /* 0x0000000000007918 */ /* 0x000fc00000000000 */
[----:B------:R-:W-:-:S00]  /*25f0*/  NOP ;  /* 0x0000000000007918 */ /* 0x000fc00000000000 */
.L_x_351:


//--------------------- .text.ntt_inverse_batched --------------------------
	.section	.text.ntt_inverse_batched,"ax",@progbits
	.align	128
        .global         ntt_inverse_batched
        .type           ntt_inverse_batched,@function
        .size           ntt_inverse_batched,(.L_x_352 - ntt_inverse_batched)
        .other          ntt_inverse_batched,@"STO_CUDA_ENTRY STV_DEFAULT"
ntt_inverse_batched:
.text.ntt_inverse_batched:
[----:B------:R-:W-:Y:S01]  /*0000*/  LDC R1, c[0x0][0x37c] ;  /* 0x0000df00ff017b82 */ /* 0x000fe20000000800 */
[----:B------:R-:W0:Y:S07]  /*0010*/  S2R R3, SR_TID.X ;  /* 0x0000000000037919 */ /* 0x000e2e0000002100 */
[----:B------:R-:W0:Y:S01]  /*0020*/  S2UR UR5, SR_CTAID.X ;  /* 0x00000000000579c3 */ /* 0x000e220000002500 */
[----:B------:R-:W1:Y:S01]  /*0030*/  LDCU.64 UR6, c[0x0][0x398] ;  /* 0x00007300ff0677ac */ /* 0x000e620008000a00 */
[----:B------:R-:W2:Y:S06]  /*0040*/  S2R R9, SR_CTAID.Y ;  /* 0x0000000000097919 */ /* 0x000eac0000002600 */
[----:B------:R-:W0:Y:S01]  /*0050*/  LDC R0, c[0x0][0x360] ;  /* 0x0000d800ff007b82 */ /* 0x000e220000000800 */
[----:B-1----:R-:W-:Y:S01]  /*0060*/  USHF.R.U32.HI UR4, URZ, 0x1, UR6 ;  /* 0x00000001ff047899 */ /* 0x002fe20008011606 */
[----:B0-----:R-:W-:Y:S01]  /*0070*/  IMAD R0, R0, UR5, R3 ;  /* 0x0000000500007c24 */ /* 0x001fe2000f8e0203 */
[----:B--2---:R-:W-:-:S04]  /*0080*/  ISETP.GE.U32.AND P0, PT, R9, UR7, PT ;  /* 0x0000000709007c0c */ /* 0x004fc8000bf06070 */
[----:B------:R-:W-:-:S13]  /*0090*/  ISETP.GE.U32.OR P0, PT, R0, UR4, P0 ;  /* 0x0000000400007c0c */ /* 0x000fda0008706470 */
[----:B------:R-:W-:Y:S05]  /*00a0*/  @P0 EXIT ;  /* 0x000000000000094d */ /* 0x000fea0003800000 */
[----:B------:R-:W0:Y:S01]  /*00b0*/  LDCU UR7, c[0x0][0x3a4] ;  /* 0x00007480ff0777ac */ /* 0x000e220008000800 */
[----:B------:R-:W1:Y:S01]  /*00c0*/  LDC.64 R12, c[0x0][0x380] ;  /* 0x0000e000ff0c7b82 */ /* 0x000e620000000a00 */
[----:B------:R-:W-:Y:S01]  /*00d0*/  IMAD R15, R9, UR6, RZ ;  /* 0x00000006090f7c24 */ /* 0x000fe2000f8e02ff */
[----:B------:R-:W2:Y:S01]  /*00e0*/  LDCU.64 UR4, c[0x0][0x358] ;  /* 0x00006b00ff0477ac */ /* 0x000ea20008000a00 */
[----:B------:R-:W3:Y:S01]  /*00f0*/  LDCU.64 UR8, c[0x0][0x388] ;  /* 0x00007100ff0877ac */ /* 0x000ee20008000a00 */
[----:B0-----:R-:W0:Y:S01]  /*0100*/  I2F.U32.RP R4, UR7 ;  /* 0x0000000700047d06 */ /* 0x001e220008209000 */
[----:B------:R-:W-:Y:S01]  /*0110*/  ISETP.NE.U32.AND P2, PT, RZ, UR7, PT ;  /* 0x00000007ff007c0c */ /* 0x000fe2000bf45070 */
[----:B-1----:R-:W-:-:S06]  /*0120*/  IMAD.WIDE.U32 R12, R15, 0x8, R12 ;  /* 0x000000080f0c7825 */ /* 0x002fcc00078e000c */
[----:B0-----:R-:W0:Y:S02]  /*0130*/  MUFU.RCP R4, R4 ;  /* 0x0000000400047308 */ /* 0x001e240000001000 */
[----:B0-----:R-:W-:-:S06]  /*0140*/  VIADD R2, R4, 0xffffffe ;  /* 0x0ffffffe04027836 */ /* 0x001fcc0000000000 */
[----:B------:R0:W1:Y:S02]  /*0150*/  F2I.FTZ.U32.TRUNC.NTZ R3, R2 ;  /* 0x0000000200037305 */ /* 0x000064000021f000 */
[----:B0-----:R-:W-:Y:S02]  /*0160*/  IMAD.MOV.U32 R2, RZ, RZ, RZ ;  /* 0x000000ffff027224 */ /* 0x001fe400078e00ff */
[----:B-1----:R-:W-:-:S04]  /*0170*/  IMAD.MOV R5, RZ, RZ, -R3 ;  /* 0x000000ffff057224 */ /* 0x002fc800078e0a03 */
[----:B------:R-:W-:-:S04]  /*0180*/  IMAD R5, R5, UR7, RZ ;  /* 0x0000000705057c24 */ /* 0x000fc8000f8e02ff */
[----:B------:R-:W-:-:S06]  /*0190*/  IMAD.HI.U32 R3, R3, R5, R2 ;  /* 0x0000000503037227 */ /* 0x000fcc00078e0002 */
[----:B------:R-:W-:-:S04]  /*01a0*/  IMAD.HI.U32 R3, R3, R0, RZ ;  /* 0x0000000003037227 */ /* 0x000fc800078e00ff */
[----:B------:R-:W-:-:S04]  /*01b0*/  IMAD.MOV R5, RZ, RZ, -R3 ;  /* 0x000000ffff057224 */ /* 0x000fc800078e0a03 */
[----:B------:R-:W-:-:S05]  /*01c0*/  IMAD R5, R5, UR7, R0 ;  /* 0x0000000705057c24 */ /* 0x000fca000f8e0200 */
[----:B------:R-:W-:-:S13]  /*01d0*/  ISETP.GE.U32.AND P0, PT, R5, UR7, PT ;  /* 0x0000000705007c0c */ /* 0x000fda000bf06070 */
[----:B------:R-:W-:Y:S02]  /*01e0*/  @P0 VIADD R5, R5, -UR7 ;  /* 0x8000000705050c36 */ /* 0x000fe40008000000 */
[----:B------:R-:W-:-:S03]  /*01f0*/  @P0 VIADD R3, R3, 0x1 ;  /* 0x0000000103030836 */ /* 0x000fc60000000000 */
[----:B------:R-:W-:-:S13]  /*0200*/  ISETP.GE.U32.AND P1, PT, R5, UR7, PT ;  /* 0x0000000705007c0c */ /* 0x000fda000bf26070 */
[----:B------:R-:W-:Y:S01]  /*0210*/  @P1 VIADD R3, R3, 0x1 ;  /* 0x0000000103031836 */ /* 0x000fe20000000000 */
[----:B------:R-:W-:-:S05]  /*0220*/  @!P2 LOP3.LUT R3, RZ, UR7, RZ, 0x33, !PT ;  /* 0x00000007ff03ac12 */ /* 0x000fca000f8e33ff */
[----:B------:R-:W-:Y:S02]  /*0230*/  IMAD R5, R3, UR7, RZ ;  /* 0x0000000703057c24 */ /* 0x000fe4000f8e02ff */
[----:B------:R-:W0:Y:S02]  /*0240*/  LDC.64 R2, c[0x0][0x390] ;  /* 0x0000e400ff027b82 */ /* 0x000e240000000a00 */
[----:B------:R-:W-:-:S04]  /*0250*/  IMAD.IADD R0, R0, 0x1, -R5 ;  /* 0x0000000100007824 */ /* 0x000fc800078e0a05 */
[----:B------:R-:W-:Y:S02]  /*0260*/  IMAD R5, R5, 0x2, R0 ;  /* 0x0000000205057824 */ /* 0x000fe400078e0200 */
[----:B------:R-:W-:Y:S02]  /*0270*/  VIADD R0, R0, UR7 ;  /* 0x0000000700007c36 */ /* 0x000fe40008000000 */
[C---:B------:R-:W-:Y:S02]  /*0280*/  VIADD R7, R5.reuse, UR7 ;  /* 0x0000000705077c36 */ /* 0x040fe40008000000 */
[----:B------:R-:W-:-:S04]  /*0290*/  IMAD.WIDE.U32 R10, R5, 0x8, R12 ;  /* 0x00000008050a7825 */ /* 0x000fc800078e000c */
[----:B------:R-:W-:Y:S01]  /*02a0*/  IMAD.WIDE.U32 R12, R7, 0x8, R12 ;  /* 0x00000008070c7825 */ /* 0x000fe200078e000c */
[----:B------:R-:W-:Y:S01]  /*02b0*/  IADD3 R0, P0, PT, R15, R0, RZ ;  /* 0x000000000f007210 */ /* 0x000fe20007f1e0ff */
[----:B--2---:R-:W2:Y:S04]  /*02c0*/  LDG.E.64 R6, desc[UR4][R10.64] ;  /* 0x000000040a067981 */ /* 0x004ea8000c1e1b00 */
[----:B------:R-:W2:Y:S01]  /*02d0*/  LDG.E.64 R4, desc[UR4][R12.64] ;  /* 0x000000040c047981 */ /* 0x000ea2000c1e1b00 */
[----:B0-----:R-:W-:-:S04]  /*02e0*/  IMAD.WIDE.U32 R2, R9, 0x8, R2 ;  /* 0x0000000809027825 */ /* 0x001fc800078e0002 */
[----:B------:R-:W-:Y:S01]  /*02f0*/  IMAD.X R9, RZ, RZ, RZ, P0 ;  /* 0x000000ffff097224 */ /* 0x000fe200000e06ff */
[C---:B---3--:R-:W-:Y:S01]  /*0300*/  LEA R18, P0, R0.reuse, UR8, 0x3 ;  /* 0x0000000800127c11 */ /* 0x048fe2000f8018ff */
[----:B------:R-:W3:Y:S03]  /*0310*/  LDG.E.64 R14, desc[UR4][R2.64] ;  /* 0x00000004020e7981 */ /* 0x000ee6000c1e1b00 */
[----:B------:R-:W-:-:S06]  /*0320*/  LEA.HI.X R19, R0, UR9, R9, 0x3, P0 ;  /* 0x0000000900137c11 */ /* 0x000fcc00080f1c09 */
[----:B------:R-:W4:Y:S01]  /*0330*/  LDG.E.64 R18, desc[UR4][R18.64] ;  /* 0x0000000412127981 */ /* 0x000f22000c1e1b00 */
[----:B------:R-:W-:Y:S01]  /*0340*/  BSSY.RECONVERGENT B0, `(.L_x_45) ;  /* 0x0000201000007945 */ /* 0x000fe20003800200 */
[----:B--2---:R-:W-:-:S04]  /*0350*/  ISETP.GE.U32.AND P0, PT, R6, R4, PT ;  /* 0x000000040600720c */ /* 0x004fc80003f06070 */
[----:B------:R-:W-:-:S04]  /*0360*/  ISETP.GE.U32.AND.EX P0, PT, R7, R5, PT, P0 ;  /* 0x000000050700720c */ /* 0x000fc80003f06100 */
[----:B---3--:R-:W-:Y:S02]  /*0370*/  SEL R21, R14, RZ, !P0 ;  /* 0x000000ff0e157207 */ /* 0x008fe40004000000 */
[----:B------:R-:W-:Y:S02]  /*0380*/  SEL R23, R15, RZ, !P0 ;  /* 0x000000ff0f177207 */ /* 0x000fe40004000000 */
[----:B------:R-:W-:-:S04]  /*0390*/  IADD3 R21, P1, P2, R21, R6, -R4 ;  /* 0x0000000615157210 */ /* 0x000fc80007a3e804 */
[----:B------:R-:W-:Y:S01]  /*03a0*/  IADD3.X R23, PT, PT, R23, R7, ~R5, P1, P2 ;  /* 0x0000000717177210 */ /* 0x000fe20000fe4c05 */
[----:B----4-:R-:W-:-:S04]  /*03b0*/  IMAD.WIDE.U32 R8, R19, R21, RZ ;  /* 0x0000001513087225 */ /* 0x010fc800078e00ff */
[----:B------:R-:W-:-:S04]  /*03c0*/  IMAD.WIDE.U32 R2, R18, R21, RZ ;  /* 0x0000001512027225 */ /* 0x000fc800078e00ff */
[----:B------:R-:W-:-:S04]  /*03d0*/  IMAD.WIDE.U32 R8, P0, R18, R23, R8 ;  /* 0x0000001712087225 */ /* 0x000fc80007800008 */
[----:B------:R-:W-:Y:S01]  /*03e0*/  IMAD.X R17, RZ, RZ, RZ, P0 ;  /* 0x000000ffff117224 */ /* 0x000fe200000e06ff */
[----:B------:R-:W-:Y:S01]  /*03f0*/  IADD3 RZ, P0, PT, R3, R8, RZ ;  /* 0x0000000803ff7210 */ /* 0x000fe20007f1e0ff */
[----:B------:R-:W-:Y:S01]  /*0400*/  IMAD.MOV.U32 R16, RZ, RZ, R9 ;  /* 0x000000ffff107224 */ /* 0x000fe200078e0009 */
[----:B------:R-:W-:-:S03]  /*0410*/  IADD3 R3, P1, PT, R6, R4, RZ ;  /* 0x0000000406037210 */ /* 0x000fc60007f3e0ff */
[----:B------:R-:W-:-:S04]  /*0420*/  IMAD.WIDE.U32.X R8, R19, R23, R16, P0 ;  /* 0x0000001713087225 */ /* 0x000fc800000e0410 */
[-C--:B------:R-:W-:Y:S01]  /*0430*/  IMAD R23, R23, R18.reuse, RZ ;  /* 0x0000001217177224 */ /* 0x080fe200078e02ff */
[----:B------:R-:W-:Y:S01]  /*0440*/  ISETP.NE.U32.AND P0, PT, R8, RZ, PT ;  /* 0x000000ff0800720c */ /* 0x000fe20003f05070 */
[----:B------:R-:W-:-:S03]  /*0450*/  IMAD.WIDE.U32 R16, R21, R18, RZ ;  /* 0x0000001215107225 */ /* 0x000fc600078e00ff */
[----:B------:R-:W-:Y:S01]  /*0460*/  ISETP.NE.AND.EX P0, PT, R9, RZ, PT, P0 ;  /* 0x000000ff0900720c */ /* 0x000fe20003f05300 */
[----:B------:R-:W-:Y:S02]  /*0470*/  IMAD R23, R19, R21, R23 ;  /* 0x0000001513177224 */ /* 0x000fe400078e0217 */
[----:B------:R-:W-:Y:S02]  /*0480*/  IMAD.X R0, R7, 0x1, R5, P1 ;  /* 0x0000000107007824 */ /* 0x000fe400008e0605 */
[----:B------:R-:W-:-:S08]  /*0490*/  IMAD.IADD R2, R17, 0x1, R23 ;  /* 0x0000000111027824 */ /* 0x000fd000078e0217 */
[----:B------:R-:W-:Y:S05]  /*04a0*/  @P0 BRA `(.L_x_46) ;  /* 0x0000000000480947 */ /* 0x000fea0003800000 */
[----:B------:R-:W-:Y:S01]  /*04b0*/  ISETP.GE.U32.AND P0, PT, R16, R14, PT ;  /* 0x0000000e1000720c */ /* 0x000fe20003f06070 */
[----:B------:R-:W-:Y:S01]  /*04c0*/  IMAD.MOV.U32 R17, RZ, RZ, R2 ;  /* 0x000000ffff117224 */ /* 0x000fe200078e0002 */
[----:B------:R-:W-:Y:S02]  /*04d0*/  IADD3 R5, P1, PT, -R14, R16, RZ ;  /* 0x000000100e057210 */ /* 0x000fe40007f3e1ff */
[----:B------:R-:W-:-:S03]  /*04e0*/  ISETP.GE.U32.AND.EX P0, PT, R2, R15, PT, P0 ;  /* 0x0000000f0200720c */ /* 0x000fc60003f06100 */
[----:B------:R-:W-:-:S10]  /*04f0*/  IMAD.X R6, R2, 0x1, ~R15, P1 ;  /* 0x0000000102067824 */ /* 0x000fd400008e0e0f */
[----:B------:R-:W-:Y:S05]  /*0500*/  @!P0 BRA `(.L_x_47) ;  /* 0x0000001c00908947 */ /* 0x000fea0003800000 */
[----:B------:R-:W-:Y:S01]  /*0510*/  BSSY.RECONVERGENT B1, `(.L_x_48) ;  /* 0x0000008000017945 */ /* 0x000fe20003800200 */
.L_x_49:
        /* <DEDUP_REMOVED lines=8> */
.L_x_48:
[----:B------:R-:W-:Y:S02]  /*05a0*/  IMAD.MOV.U32 R16, RZ, RZ, R2 ;  /* 0x000000ffff107224 */ /* 0x000fe400078e0002 */
[----:B------:R-:W-:Y:S01]  /*05b0*/  IMAD.MOV.U32 R17, RZ, RZ, R4 ;  /* 0x000000ffff117224 */ /* 0x000fe200078e0004 */
[----:B------:R-:W-:Y:S06]  /*05c0*/  BRA `(.L_x_47) ;  /* 0x0000001c00607947 */ /* 0x000fec0003800000 */
.L_x_46:
[----:B------:R-:W-:Y:S01]  /*05d0*/  LOP3.LUT R4, R9, R15, RZ, 0xfc, !PT ;  /* 0x0000000f09047212 */ /* 0x000fe200078efcff */
        /* <DEDUP_REMOVED lines=22> */
.L_x_51:
[----:B------:R-:W-:Y:S01]  /*0740*/  IMAD.MOV.U32 R4, RZ, RZ, R8 ;  /* 0x000000ffff047224 */ /* 0x000fe200078e0008 */
[----:B------:R-:W-:-:S07]  /*0750*/  MOV R6, 0x770 ;  /* 0x0000077000067802 */ /* 0x000fce0000000f00 */
[----:B------:R-:W-:Y:S05]  /*0760*/  CALL.REL.NOINC `($__internal_1_$__cuda_sm20_rem_u64) ;  /* 0x0000001c00287944 */ /* 0x000fea0003c00000 */
[----:B------:R-:W-:Y:S02]  /*0770*/  IMAD.MOV.U32 R18, RZ, RZ, R8 ;  /* 0x000000ffff127224 */ /* 0x000fe400078e0008 */
[----:B------:R-:W-:-:S07]  /*0780*/  IMAD.MOV.U32 R19, RZ, RZ, R9 ;  /* 0x000000ffff137224 */ /* 0x000fce00078e0009 */
.L_x_52:
[----:B------:R-:W-:Y:S05]  /*0790*/  BSYNC.RECONVERGENT B1 ;  /* 0x0000000000017941 */ /* 0x000fea0003800200 */
.L_x_50:
[----:B------:R-:W-:Y:S02]  /*07a0*/  IMAD.MOV.U32 R22, RZ, RZ, RZ ;  /* 0x000000ffff167224 */ /* 0x000fe400078e00ff */
[----:B------:R-:W-:Y:S02]  /*07b0*/  IMAD.MOV.U32 R25, RZ, RZ, RZ ;  /* 0x000000ffff197224 */ /* 0x000fe400078e00ff */
[----:B------:R-:W-:Y:S02]  /*07c0*/  IMAD.MOV.U32 R5, RZ, RZ, 0x38 ;  /* 0x00000038ff057424 */ /* 0x000fe400078e00ff */
[----:B------:R-:W-:-:S07]  /*07d0*/  IMAD.MOV.U32 R7, RZ, RZ, RZ ;  /* 0x000000ffff077224 */ /* 0x000fce00078e00ff */
.L_x_85:
        /* <DEDUP_REMOVED lines=27> */
[----:B------:R-:W0:Y:S02]  /*0990*/  F2I.FTZ.U32.TRUNC.NTZ R9, R21 ;  /* 0x0000001500097305 */ /* 0x000e24000021f000 */
[----:B0-----:R-:W-:-:S04]  /*09a0*/  IMAD R23, R23, R9, RZ ;  /* 0x0000000917177224 */ /* 0x001fc800078e02ff */
[----:B------:R-:W-:-:S06]  /*09b0*/  IMAD.HI.U32 R23, R9, R23, R8 ;  /* 0x0000001709177227 */ /* 0x000fcc00078e0008 */
[----:B------:R-:W-:-:S05]  /*09c0*/  IMAD.HI.U32 R6, R23, R4, RZ ;  /* 0x0000000417067227 */ /* 0x000fca00078e00ff */
[----:B------:R-:W-:-:S05]  /*09d0*/  IADD3 R9, PT, PT, -R6, RZ, RZ ;  /* 0x000000ff06097210 */ /* 0x000fca0007ffe1ff */
[----:B------:R-:W-:Y:S02]  /*09e0*/  IMAD R8, R14, R9, R4 ;  /* 0x000000090e087224 */ /* 0x000fe400078e0204 */
[----:B------:R-:W-:-:S03]  /*09f0*/  IMAD.MOV.U32 R9, RZ, RZ, RZ ;  /* 0x000000ffff097224 */ /* 0x000fc600078e00ff */
[----:B------:R-:W-:-:S13]  /*0a00*/  ISETP.GE.U32.AND P0, PT, R8, R14, PT ;  /* 0x0000000e0800720c */ /* 0x000fda0003f06070 */
[----:B------:R-:W-:-:S05]  /*0a10*/  @P0 IMAD.IADD R8, R8, 0x1, -R14 ;  /* 0x0000000108080824 */ /* 0x000fca00078e0a0e */
[----:B------:R-:W-:-:S13]  /*0a20*/  ISETP.GE.U32.AND P0, PT, R8, R14, PT ;  /* 0x0000000e0800720c */ /* 0x000fda0003f06070 */
[----:B------:R-:W-:Y:S01]  /*0a30*/  @P0 IMAD.IADD R8, R8, 0x1, -R14 ;  /* 0x0000000108080824 */ /* 0x000fe200078e0a0e */
[----:B------:R-:W-:Y:S01]  /*0a40*/  @!P1 LOP3.LUT R8, RZ, R14, RZ, 0x33, !PT ;  /* 0x0000000eff089212 */ /* 0x000fe200078e33ff */
[----:B------:R-:W-:Y:S06]  /*0a50*/  BRA `(.L_x_56) ;  /* 0x00000000000c7947 */ /* 0x000fec0003800000 */
.L_x_55:
[----:B------:R-:W-:Y:S01]  /*0a60*/  IMAD.MOV.U32 R9, RZ, RZ, R6 ;  /* 0x000000ffff097224 */ /* 0x000fe200078e0006 */
[----:B------:R-:W-:-:S07]  /*0a70*/  MOV R6, 0xa90 ;  /* 0x00000a9000067802 */ /* 0x000fce0000000f00 */
[----:B------:R-:W-:Y:S05]  /*0a80*/  CALL.REL.NOINC `($__internal_1_$__cuda_sm20_rem_u64) ;  /* 0x0000001800607944 */ /* 0x000fea0003c00000 */
.L_x_56:
        /* <DEDUP_REMOVED lines=8> */
.L_x_54:
[----:B------:R-:W-:Y:S05]  /*0b10*/  BSYNC.RECONVERGENT B1 ;  /* 0x0000000000017941 */ /* 0x000fea0003800200 */
.L_x_53:
        /* <DEDUP_REMOVED lines=28> */
[----:B------:R-:W-:-:S04]  /*0ce0*/  IMAD.HI.U32 R6, R23, R4, RZ ;  /* 0x0000000417067227 */ /* 0x000fc800078e00ff */
[----:B------:R-:W-:-:S04]  /*0cf0*/  IMAD.MOV R9, RZ, RZ, -R6 ;  /* 0x000000ffff097224 */ /* 0x000fc800078e0a06 */
        /* <DEDUP_REMOVED lines=8> */
.L_x_59:
[----:B------:R-:W-:Y:S01]  /*0d80*/  IMAD.MOV.U32 R9, RZ, RZ, R6 ;  /* 0x000000ffff097224 */ /* 0x000fe200078e0006 */
[----:B------:R-:W-:-:S07]  /*0d90*/  MOV R6, 0xdb0 ;  /* 0x00000db000067802 */ /* 0x000fce0000000f00 */
[----:B------:R-:W-:Y:S05]  /*0da0*/  CALL.REL.NOINC `($__internal_1_$__cuda_sm20_rem_u64) ;  /* 0x0000001400987944 */ /* 0x000fea0003c00000 */
.L_x_60:
        /* <DEDUP_REMOVED lines=8> */
.L_x_58:
[----:B------:R-:W-:Y:S05]  /*0e30*/  BSYNC.RECONVERGENT B1 ;  /* 0x0000000000017941 */ /* 0x000fea0003800200 */
.L_x_57:
        /* <DEDUP_REMOVED lines=38> */
.L_x_63:
[----:B------:R-:W-:Y:S01]  /*10a0*/  IMAD.MOV.U32 R9, RZ, RZ, R6 ;  /* 0x000000ffff097224 */ /* 0x000fe200078e0006 */
[----:B------:R-:W-:-:S07]  /*10b0*/  MOV R6, 0x10d0 ;  /* 0x000010d000067802 */ /* 0x000fce0000000f00 */
[----:B------:R-:W-:Y:S05]  /*10c0*/  CALL.REL.NOINC `($__internal_1_$__cuda_sm20_rem_u64) ;  /* 0x0000001000d07944 */ /* 0x000fea0003c00000 */
.L_x_64:
        /* <DEDUP_REMOVED lines=8> */
.L_x_62:
[----:B------:R-:W-:Y:S05]  /*1150*/  BSYNC.RECONVERGENT B1 ;  /* 0x0000000000017941 */ /* 0x000fea0003800200 */
.L_x_61:
        /* <DEDUP_REMOVED lines=38> */
.L_x_67:
[----:B------:R-:W-:Y:S01]  /*13c0*/  IMAD.MOV.U32 R9, RZ, RZ, R6 ;  /* 0x000000ffff097224 */ /* 0x000fe200078e0006 */
[----:B------:R-:W-:-:S07]  /*13d0*/  MOV R6, 0x13f0 ;  /* 0x000013f000067802 */ /* 0x000fce0000000f00 */
[----:B------:R-:W-:Y:S05]  /*13e0*/  CALL.REL.NOINC `($__internal_1_$__cuda_sm20_rem_u64) ;  /* 0x0000001000087944 */ /* 0x000fea0003c00000 */
.L_x_68:
        /* <DEDUP_REMOVED lines=8> */
.L_x_66:
[----:B------:R-:W-:Y:S05]  /*1470*/  BSYNC.RECONVERGENT B1 ;  /* 0x0000000000017941 */ /* 0x000fea0003800200 */
.L_x_65:
        /* <DEDUP_REMOVED lines=38> */
.L_x_71:
[----:B------:R-:W-:Y:S01]  /*16e0*/  IMAD.MOV.U32 R9, RZ, RZ, R6 ;  /* 0x000000ffff097224 */ /* 0x000fe200078e0006 */
[----:B------:R-:W-:-:S07]  /*16f0*/  MOV R6, 0x1710 ;  /* 0x0000171000067802 */ /* 0x000fce0000000f00 */
[----:B------:R-:W-:Y:S05]  /*1700*/  CALL.REL.NOINC `($__internal_1_$__cuda_sm20_rem_u64) ;  /* 0x0000000c00407944 */ /* 0x000fea0003c00000 */
.L_x_72:
        /* <DEDUP_REMOVED lines=8> */
.L_x_70:
[----:B------:R-:W-:Y:S05]  /*1790*/  BSYNC.RECONVERGENT B1 ;  /* 0x0000000000017941 */ /* 0x000fea0003800200 */
.L_x_69:
        /* <DEDUP_REMOVED lines=20> */
[----:B------:R-:W-:Y:S01]  /*18e0*/  IADD3 R23, PT, PT, RZ, -R14, RZ ;  /* 0x8000000eff177210 */ /* 0x000fe20007ffe0ff */
[----:B------:R-:W-:Y:S01]  /*18f0*/  IMAD.MOV.U32 R8, RZ, RZ, RZ ;  /* 0x000000ffff087224 */ /* 0x000fe200078e00ff */
[----:B------:R-:W-:-:S05]  /*1900*/  ISETP.NE.U32.AND P1, PT, R14, RZ, PT ;  /* 0x000000ff0e00720c */ /* 0x000fca0003f25070 */
        /* <DEDUP_REMOVED lines=15> */
.L_x_75:
[----:B------:R-:W-:Y:S01]  /*1a00*/  IMAD.MOV.U32 R9, RZ, RZ, R6 ;  /* 0x000000ffff097224 */ /* 0x000fe200078e0006 */
[----:B------:R-:W-:-:S07]  /*1a10*/  MOV R6, 0x1a30 ;  /* 0x00001a3000067802 */ /* 0x000fce0000000f00 */
[----:B------:R-:W-:Y:S05]  /*1a20*/  CALL.REL.NOINC `($__internal_1_$__cuda_sm20_rem_u64) ;  /* 0x0000000800787944 */ /* 0x000fea0003c00000 */
.L_x_76:
        /* <DEDUP_REMOVED lines=8> */
.L_x_74:
[----:B------:R-:W-:Y:S05]  /*1ab0*/  BSYNC.RECONVERGENT B1 ;  /* 0x0000000000017941 */ /* 0x000fea0003800200 */
.L_x_73:
        /* <DEDUP_REMOVED lines=38> */
.L_x_79:
[----:B------:R-:W-:Y:S01]  /*1d20*/  IMAD.MOV.U32 R9, RZ, RZ, R6 ;  /* 0x000000ffff097224 */ /* 0x000fe200078e0006 */
[----:B------:R-:W-:-:S07]  /*1d30*/  MOV R6, 0x1d50 ;  /* 0x00001d5000067802 */ /* 0x000fce0000000f00 */
[----:B------:R-:W-:Y:S05]  /*1d40*/  CALL.REL.NOINC `($__internal_1_$__cuda_sm20_rem_u64) ;  /* 0x0000000400b07944 */ /* 0x000fea0003c00000 */
.L_x_80:
        /* <DEDUP_REMOVED lines=8> */
.L_x_78:
[----:B------:R-:W-:Y:S05]  /*1dd0*/  BSYNC.RECONVERGENT B1 ;  /* 0x0000000000017941 */ /* 0x000fea0003800200 */
.L_x_77:
        /* <DEDUP_REMOVED lines=37> */
.L_x_83:
[----:B------:R-:W-:Y:S01]  /*2030*/  IMAD.MOV.U32 R9, RZ, RZ, R8 ;  /* 0x000000ffff097224 */ /* 0x000fe200078e0008 */
[----:B------:R-:W-:-:S07]  /*2040*/  MOV R6, 0x2060 ;  /* 0x0000206000067802 */ /* 0x000fce0000000f00 */
[----:B------:R-:W-:Y:S05]  /*2050*/  CALL.REL.NOINC `($__internal_1_$__cuda_sm20_rem_u64) ;  /* 0x0000000000ec7944 */ /* 0x000fea0003c00000 */
.L_x_84:
[----:B------:R-:W-:-:S04]  /*2060*/  IADD3 R21, P0, PT, R8, R22, RZ ;  /* 0x0000001608157210 */ /* 0x000fc80007f1e0ff */
[----:B------:R-:W-:Y:S02]  /*2070*/  IADD3.X R8, PT, PT, R9, R25, RZ, P0, !PT ;  /* 0x0000001909087210 */ /* 0x000fe400007fe4ff */
[----:B------:R-:W-:-:S04]  /*2080*/  ISETP.GE.U32.AND P0, PT, R21, R14, PT ;  /* 0x0000000e1500720c */ /* 0x000fc80003f06070 */
[----:B------:R-:W-:-:S04]  /*2090*/  ISETP.GE.U32.AND.EX P0, PT, R8, R15, PT, P0 ;  /* 0x0000000f0800720c */ /* 0x000fc80003f06100 */
[----:B------:R-:W-:Y:S02]  /*20a0*/  SEL R22, R14, RZ, P0 ;  /* 0x000000ff0e167207 */ /* 0x000fe40000000000 */
[----:B------:R-:W-:Y:S02]  /*20b0*/  SEL R25, R15, RZ, P0 ;  /* 0x000000ff0f197207 */ /* 0x000fe40000000000 */
[----:B------:R-:W-:-:S05]  /*20c0*/  IADD3 R22, P1, PT, -R22, R21, RZ ;  /* 0x0000001516167210 */ /* 0x000fca0007f3e1ff */
[----:B------:R-:W-:-:S08]  /*20d0*/  IMAD.X R25, R8, 0x1, ~R25, P1 ;  /* 0x0000000108197824 */ /* 0x000fd000008e0e19 */
.L_x_82:
[----:B------:R-:W-:Y:S05]  /*20e0*/  BSYNC.RECONVERGENT B1 ;  /* 0x0000000000017941 */ /* 0x000fea0003800200 */
.L_x_81:
        /* <DEDUP_REMOVED lines=25> */
.L_x_87:
[----:B------:R-:W-:Y:S01]  /*2280*/  IMAD.MOV.U32 R4, RZ, RZ, R16 ;  /* 0x000000ffff047224 */ /* 0x000fe200078e0010 */
[----:B------:R-:W-:Y:S01]  /*2290*/  MOV R6, 0x22c0 ;  /* 0x000022c000067802 */ /* 0x000fe20000000f00 */
[----:B------:R-:W-:-:S07]  /*22a0*/  IMAD.MOV.U32 R9, RZ, RZ, R2 ;  /* 0x000000ffff097224 */ /* 0x000fce00078e0002 */
[----:B------:R-:W-:Y:S05]  /*22b0*/  CALL.REL.NOINC `($__internal_1_$__cuda_sm20_rem_u64) ;  /* 0x0000000000547944 */ /* 0x000fea0003c00000 */
.L_x_88:
[----:B------:R-:W-:Y:S05]  /*22c0*/  BSYNC.RECONVERGENT B1 ;  /* 0x0000000000017941 */ /* 0x000fea0003800200 */
.L_x_86:
[----:B------:R-:W-:-:S05]  /*22d0*/  IADD3 R5, P0, PT, R8, R22, RZ ;  /* 0x0000001608057210 */ /* 0x000fca0007f1e0ff */
[----:B------:R-:W-:Y:S01]  /*22e0*/  IMAD.X R8, R9, 0x1, R25, P0 ;  /* 0x0000000109087824 */ /* 0x000fe200000e0619 */
[----:B------:R-:W-:-:S04]  /*22f0*/  ISETP.GE.U32.AND P0, PT, R5, R14, PT ;  /* 0x0000000e0500720c */ /* 0x000fc80003f06070 */
[----:B------:R-:W-:-:S04]  /*2300*/  ISETP.GE.U32.AND.EX P0, PT, R8, R15, PT, P0 ;  /* 0x0000000f0800720c */ /* 0x000fc80003f06100 */
[----:B------:R-:W-:-:S04]  /*2310*/  SEL R2, R14, RZ, P0 ;  /* 0x000000ff0e027207 */ /* 0x000fc80000000000 */
[----:B------:R-:W-:Y:S02]  /*2320*/  IADD3 R16, P1, PT, -R2, R5, RZ ;  /* 0x0000000502107210 */ /* 0x000fe40007f3e1ff */
[----:B------:R-:W-:-:S05]  /*2330*/  SEL R2, R15, RZ, P0 ;  /* 0x000000ff0f027207 */ /* 0x000fca0000000000 */
[----:B------:R-:W-:-:S07]  /*2340*/  IMAD.X R17, R8, 0x1, ~R2, P1 ;  /* 0x0000000108117824 */ /* 0x000fce00008e0e02 */
.L_x_47:
[----:B------:R-:W-:Y:S05]  /*2350*/  BSYNC.RECONVERGENT B0 ;  /* 0x0000000000007941 */ /* 0x000fea0003800200 */
.L_x_45:
[----:B------:R-:W-:Y:S01]  /*2360*/  ISETP.GE.U32.AND P0, PT, R3, R14, PT ;  /* 0x0000000e0300720c */ /* 0x000fe20003f06070 */
[----:B------:R-:W-:-:S03]  /*2370*/  IMAD.MOV.U32 R2, RZ, RZ, R16 ;  /* 0x000000ffff027224 */ /* 0x000fc600078e0010 */
[----:B------:R-:W-:-:S04]  /*2380*/  ISETP.GE.U32.AND.EX P0, PT, R0, R15, PT, P0 ;  /* 0x0000000f0000720c */ /* 0x000fc80003f06100 */
[----:B------:R-:W-:Y:S02]  /*2390*/  SEL R4, R14, RZ, P0 ;  /* 0x000000ff0e047207 */ /* 0x000fe40000000000 */
[----:B------:R-:W-:Y:S02]  /*23a0*/  SEL R15, R15, RZ, P0 ;  /* 0x000000ff0f0f7207 */ /* 0x000fe40000000000 */
[----:B------:R-:W-:Y:S01]  /*23b0*/  IADD3 R4, P0, PT, -R4, R3, RZ ;  /* 0x0000000304047210 */ /* 0x000fe20007f1e1ff */
[----:B------:R-:W-:-:S04]  /*23c0*/  IMAD.MOV.U32 R3, RZ, RZ, R17 ;  /* 0x000000ffff037224 */ /* 0x000fc800078e0011 */
[----:B------:R-:W-:-:S05]  /*23d0*/  IMAD.X R5, R0, 0x1, ~R15, P0 ;  /* 0x0000000100057824 */ /* 0x000fca00000e0e0f */
[----:B------:R-:W-:Y:S04]  /*23e0*/  STG.E.64 desc[UR4][R10.64], R4 ;  /* 0x000000040a007986 */ /* 0x000fe8000c101b04 */
[----:B------:R-:W-:Y:S01]  /*23f0*/  STG.E.64 desc[UR4][R12.64], R2 ;  /* 0x000000020c007986 */ /* 0x000fe2000c101b04 */
[----:B------:R-:W-:Y:S05]  /*2400*/  EXIT ;  /* 0x000000000000794d */ /* 0x000fea0003800000 */
        .weak           $__internal_1_$__cuda_sm20_rem_u64
        .type           $__internal_1_$__cuda_sm20_rem_u64,@function
        .size           $__internal_1_$__cuda_sm20_rem_u64,(.L_x_352 - $__internal_1_$__cuda_sm20_rem_u64)
$__internal_1_$__cuda_sm20_rem_u64:
[----:B------:R-:W-:Y:S02]  /*2410*/  IMAD.MOV.U32 R20, RZ, RZ, R14 ;  /* 0x000000ffff147224 */ /* 0x000fe400078e000e */
[----:B------:R-:W-:-:S04]  /*2420*/  IMAD.MOV.U32 R21, RZ, RZ, R15 ;  /* 0x000000ffff157224 */ /* 0x000fc800078e000f */
[----:B------:R-:W0:Y:S08]  /*2430*/  I2F.U64.RP R20, R20 ;  /* 0x0000001400147312 */ /* 0x000e300000309000 */
[----:B0-----:R-:W0:Y:S02]  /*2440*/  MUFU.RCP R28, R20 ;  /* 0x00000014001c7308 */ /* 0x001e240000001000 */
[----:B0-----:R-:W-:-:S06]  /*2450*/  VIADD R28, R28, 0x1ffffffe ;  /* 0x1ffffffe1c1c7836 */ /* 0x001fcc0000000000 */
[----:B------:R-:W0:Y:S02]  /*2460*/  F2I.U64.TRUNC R28, R28 ;  /* 0x0000001c001c7311 */ /* 0x000e24000020d800 */
[----:B0-----:R-:W-:-:S04]  /*2470*/  IMAD.WIDE.U32 R26, R28, R14, RZ ;  /* 0x0000000e1c1a7225 */ /* 0x001fc800078e00ff */
[----:B------:R-:W-:Y:S01]  /*2480*/  IMAD R21, R28, R15, R27 ;  /* 0x0000000f1c157224 */ /* 0x000fe200078e021b */
[----:B------:R-:W-:-:S03]  /*2490*/  IADD3 R27, P0, PT, RZ, -R26, RZ ;  /* 0x8000001aff1b7210 */ /* 0x000fc60007f1e0ff */
[----:B------:R-:W-:Y:S02]  /*24a0*/  IMAD R8, R29, R14, R21 ;  /* 0x0000000e1d087224 */ /* 0x000fe400078e0215 */
[----:B------:R-:W-:-:S04]  /*24b0*/  IMAD.HI.U32 R20, R28, R27, RZ ;  /* 0x0000001b1c147227 */ /* 0x000fc800078e00ff */
[----:B------:R-:W-:Y:S02]  /*24c0*/  IMAD.X R8, RZ, RZ, ~R8, P0 ;  /* 0x000000ffff087224 */ /* 0x000fe400000e0e08 */
[----:B------:R-:W-:Y:S02]  /*24d0*/  IMAD.MOV.U32 R21, RZ, RZ, R28 ;  /* 0x000000ffff157224 */ /* 0x000fe400078e001c */
[-C--:B------:R-:W-:Y:S02]  /*24e0*/  IMAD R26, R29, R8.reuse, RZ ;  /* 0x000000081d1a7224 */ /* 0x080fe400078e02ff */
[----:B------:R-:W-:-:S04]  /*24f0*/  IMAD.WIDE.U32 R20, P0, R28, R8, R20 ;  /* 0x000000081c147225 */ /* 0x000fc80007800014 */
[----:B------:R-:W-:-:S04]  /*2500*/  IMAD.HI.U32 R8, R29, R8, RZ ;  /* 0x000000081d087227 */ /* 0x000fc800078e00ff */
[----:B------:R-:W-:-:S04]  /*2510*/  IMAD.HI.U32 R27, P1, R29, R27, R20 ;  /* 0x0000001b1d1b7227 */ /* 0x000fc80007820014 */
[----:B------:R-:W-:Y:S01]  /*2520*/  IMAD.X R8, R8, 0x1, R29, P0 ;  /* 0x0000000108087824 */ /* 0x000fe200000e061d */
[----:B------:R-:W-:-:S04]  /*2530*/  IADD3 R27, P3, PT, R26, R27, RZ ;  /* 0x0000001b1a1b7210 */ /* 0x000fc80007f7e0ff */
[----:B------:R-:W-:Y:S01]  /*2540*/  IADD3.X R8, PT, PT, RZ, RZ, R8, P3, P1 ;  /* 0x000000ffff087210 */ /* 0x000fe20001fe2408 */
[----:B------:R-:W-:-:S04]  /*2550*/  IMAD.WIDE.U32 R20, R27, R14, RZ ;  /* 0x0000000e1b147225 */ /* 0x000fc800078e00ff */
[----:B------:R-:W-:Y:S01]  /*2560*/  IMAD R21, R27, R15, R21 ;  /* 0x0000000f1b157224 */ /* 0x000fe200078e0215 */
[----:B------:R-:W-:-:S03]  /*2570*/  IADD3 R23, P0, PT, RZ, -R20, RZ ;  /* 0x80000014ff177210 */ /* 0x000fc60007f1e0ff */
[----:B------:R-:W-:Y:S02]  /*2580*/  IMAD R21, R8, R14, R21 ;  /* 0x0000000e08157224 */ /* 0x000fe400078e0215 */
[----:B------:R-:W-:-:S04]  /*2590*/  IMAD.HI.U32 R26, R27, R23, RZ ;  /* 0x000000171b1a7227 */ /* 0x000fc800078e00ff */
[----:B------:R-:W-:-:S04]  /*25a0*/  IMAD.X R21, RZ, RZ, ~R21, P0 ;  /* 0x000000ffff157224 */ /* 0x000fc800000e0e15 */
[----:B------:R-:W-:-:S04]  /*25b0*/  IMAD.WIDE.U32 R26, P0, R27, R21, R26 ;  /* 0x000000151b1a7225 */ /* 0x000fc8000780001a */
[----:B------:R-:W-:-:S04]  /*25c0*/  IMAD.HI.U32 R20, P1, R8, R23, R26 ;  /* 0x0000001708147227 */ /* 0x000fc8000782001a */
[CC--:B------:R-:W-:Y:S02]  /*25d0*/  IMAD R23, R8.reuse, R21.reuse, RZ ;  /* 0x0000001508177224 */ /* 0x0c0fe400078e02ff */
[----:B------:R-:W-:-:S03]  /*25e0*/  IMAD.HI.U32 R21, R8, R21, RZ ;  /* 0x0000001508157227 */ /* 0x000fc600078e00ff */
[----:B------:R-:W-:Y:S01]  /*25f0*/  IADD3 R20, P3, PT, R23, R20, RZ ;  /* 0x0000001417147210 */ /* 0x000fe20007f7e0ff */
[----:B------:R-:W-:Y:S02]  /*2600*/  IMAD.X R21, R21, 0x1, R8, P0 ;  /* 0x0000000115157824 */ /* 0x000fe400000e0608 */
[----:B------:R-:W-:Y:S02]  /*2610*/  IMAD.MOV.U32 R27, RZ, RZ, RZ ;  /* 0x000000ffff1b7224 */ /* 0x000fe400078e00ff */
[----:B------:R-:W-:-:S04]  /*2620*/  IMAD.HI.U32 R26, R20, R4, RZ ;  /* 0x00000004141a7227 */ /* 0x000fc800078e00ff */
[----:B------:R-:W-:Y:S01]  /*2630*/  IMAD.WIDE.U32 R26, R20, R9, R26 ;  /* 0x00000009141a7225 */ /* 0x000fe200078e001a */
[----:B------:R-:W-:-:S05]  /*2640*/  IADD3.X R20, PT, PT, RZ, RZ, R21, P3, P1 ;  /* 0x000000ffff147210 */ /* 0x000fca0001fe2415 */
[----:B------:R-:W-:-:S04]  /*2650*/  IMAD.HI.U32 R21, P0, R20, R4, R26 ;  /* 0x0000000414157227 */ /* 0x000fc8000780001a */
[CC--:B------:R-:W-:Y:S02]  /*2660*/  IMAD R8, R20.reuse, R9.reuse, RZ ;  /* 0x0000000914087224 */ /* 0x0c0fe400078e02ff */
[----:B------:R-:W-:-:S03]  /*2670*/  IMAD.HI.U32 R20, R20, R9, RZ ;  /* 0x0000000914147227 */ /* 0x000fc600078e00ff */
[----:B------:R-:W-:Y:S01]  /*2680*/  IADD3 R8, P1, PT, R8, R21, RZ ;  /* 0x0000001508087210 */ /* 0x000fe20007f3e0ff */
[----:B------:R-:W-:-:S04]  /*2690*/  IMAD.X R20, RZ, RZ, R20, P0 ;  /* 0x000000ffff147224 */ /* 0x000fc800000e0614 */
[----:B------:R-:W-:-:S04]  /*26a0*/  IMAD.WIDE.U32 R26, R8, R14, RZ ;  /* 0x0000000e081a7225 */ /* 0x000fc800078e00ff */
[----:B------:R-:W-:Y:S01]  /*26b0*/  IMAD.X R21, RZ, RZ, R20, P1 ;  /* 0x000000ffff157224 */ /* 0x000fe200008e0614 */
[----:B------:R-:W-:Y:S01]  /*26c0*/  IADD3 R23, P1, PT, -R26, R4, RZ ;  /* 0x000000041a177210 */ /* 0x000fe20007f3e1ff */
[----:B------:R-:W-:Y:S02]  /*26d0*/  IMAD R8, R8, R15, R27 ;  /* 0x0000000f08087224 */ /* 0x000fe400078e021b */
[----:B------:R-:W-:Y:S01]  /*26e0*/  IMAD.MOV.U32 R20, RZ, RZ, R6 ;  /* 0x000000ffff147224 */ /* 0x000fe200078e0006 */
[-C--:B------:R-:W-:Y:S01]  /*26f0*/  ISETP.GE.U32.AND P0, PT, R23, R14.reuse, PT ;  /* 0x0000000e1700720c */ /* 0x080fe20003f06070 */
[----:B------:R-:W-:Y:S02]  /*2700*/  IMAD R4, R21, R14, R8 ;  /* 0x0000000e15047224 */ /* 0x000fe400078e0208 */
[----:B------:R-:W-:Y:S02]  /*2710*/  IMAD.MOV.U32 R21, RZ, RZ, 0x0 ;  /* 0x00000000ff157424 */ /* 0x000fe400078e00ff */
        /* <DEDUP_REMOVED lines=14> */
[----:B------:R-:W-:Y:S02]  /*2800*/  SEL R8, R8, 0xffffffff, P1 ;  /* 0xffffffff08087807 */ /* 0x000fe40000800000 */
[----:B------:R-:W-:Y:S01]  /*2810*/  SEL R9, R9, 0xffffffff, P1 ;  /* 0xffffffff09097807 */ /* 0x000fe20000800000 */
[----:B------:R-:W-:Y:S06]  /*2820*/  RET.REL.NODEC R20 `(ntt_inverse_batched) ;  /* 0xffffffd414f47950 */ /* 0x000fec0003c3ffff */
.L_x_89:
        /* <DEDUP_REMOVED lines=13> */
.L_x_352:


//--------------------- .text.ntt_forward_batched --------------------------
	.section	.text.ntt_forward_batched,"ax",@progbits
	.align	128
        .global         ntt_forward_batched
        .type           ntt_forward_batched,@function
        .size           ntt_forward_batched,(.L_x_353 - ntt_forward_batched)
        .other          ntt_forward_batched,@"STO_CUDA_ENTRY STV_DEFAULT"
ntt_forward_batched:
.text.ntt_forward_batched:
        /* <DEDUP_REMOVED lines=13> */
[----:B------:R-:W2:Y:S01]  /*00d0*/  LDCU.64 UR8, c[0x0][0x388] ;  /* 0x00007100ff0877ac */ /* 0x000ea20008000a00 */
[----:B------:R-:W3:Y:S06]  /*00e0*/  LDCU.64 UR4, c[0x0][0x358] ;  /* 0x00006b00ff0477ac */ /* 0x000eec0008000a00 */
[----:B------:R-:W4:Y:S01]  /*00f0*/  LDC.64 R14, c[0x0][0x390] ;  /* 0x0000e400ff0e7b82 */ /* 0x000f220000000a00 */
[----:B0-----:R-:W0:Y:S01]  /*0100*/  I2F.U32.RP R5, UR7 ;  /* 0x0000000700057d06 */ /* 0x001e220008209000 */
[----:B------:R-:W-:-:S07]  /*0110*/  ISETP.NE.U32.AND P2, PT, RZ, UR7, PT ;  /* 0x00000007ff007c0c */ /* 0x000fce000bf45070 */
[----:B0-----:R-:W0:Y:S02]  /*0120*/  MUFU.RCP R5, R5 ;  /* 0x0000000500057308 */ /* 0x001e240000001000 */
[----:B0-----:R-:W-:-:S06]  /*0130*/  VIADD R2, R5, 0xffffffe ;  /* 0x0ffffffe05027836 */ /* 0x001fcc0000000000 */
[----:B------:R0:W2:Y:S02]  /*0140*/  F2I.FTZ.U32.TRUNC.NTZ R3, R2 ;  /* 0x0000000200037305 */ /* 0x0000a4000021f000 */
[----:B0-----:R-:W-:Y:S02]  /*0150*/  IMAD.MOV.U32 R2, RZ, RZ, RZ ;  /* 0x000000ffff027224 */ /* 0x001fe400078e00ff */
[----:B--2---:R-:W-:-:S04]  /*0160*/  IMAD.MOV R7, RZ, RZ, -R3 ;  /* 0x000000ffff077224 */ /* 0x004fc800078e0a03 */
        /* <DEDUP_REMOVED lines=12> */
[----:B------:R-:W-:Y:S02]  /*0230*/  IMAD R3, R0, UR6, RZ ;  /* 0x0000000600037c24 */ /* 0x000fe4000f8e02ff */
[----:B------:R-:W-:Y:S02]  /*0240*/  IMAD.IADD R4, R4, 0x1, -R5 ;  /* 0x0000000104047824 */ /* 0x000fe400078e0a05 */
[----:B-1----:R-:W-:-:S04]  /*0250*/  IMAD.WIDE.U32 R12, R3, 0x8, R12 ;  /* 0x00000008030c7825 */ /* 0x002fc800078e000c */
[----:B------:R-:W-:Y:S02]  /*0260*/  VIADD R2, R4, UR7 ;  /* 0x0000000704027c36 */ /* 0x000fe40008000000 */
[----:B------:R-:W-:-:S03]  /*0270*/  IMAD R7, R5, 0x2, R4 ;  /* 0x0000000205077824 */ /* 0x000fc600078e0204 */
[----:B------:R-:W-:Y:S01]  /*0280*/  IADD3 R2, P0, PT, R3, R2, RZ ;  /* 0x0000000203027210 */ /* 0x000fe20007f1e0ff */
[----:B------:R-:W-:-:S04]  /*0290*/  VIADD R11, R7, UR7 ;  /* 0x00000007070b7c36 */ /* 0x000fc80008000000 */
[----:B------:R-:W-:Y:S01]  /*02a0*/  IMAD.X R3, RZ, RZ, RZ, P0 ;  /* 0x000000ffff037224 */ /* 0x000fe200000e06ff */
[----:B------:R-:W-:Y:S01]  /*02b0*/  LEA R4, P0, R2, UR8, 0x3 ;  /* 0x0000000802047c11 */ /* 0x000fe2000f8018ff */
[----:B------:R-:W-:-:S03]  /*02c0*/  IMAD.WIDE.U32 R10, R11, 0x8, R12 ;  /* 0x000000080b0a7825 */ /* 0x000fc600078e000c */
[----:B------:R-:W-:Y:S02]  /*02d0*/  LEA.HI.X R5, R2, UR9, R3, 0x3, P0 ;  /* 0x0000000902057c11 */ /* 0x000fe400080f1c03 */
[----:B---3--:R-:W2:Y:S04]  /*02e0*/  LDG.E.64 R2, desc[UR4][R10.64] ;  /* 0x000000040a027981 */ /* 0x008ea8000c1e1b00 */
[----:B------:R-:W2:Y:S01]  /*02f0*/  LDG.E.64 R4, desc[UR4][R4.64] ;  /* 0x0000000404047981 */ /* 0x000ea2000c1e1b00 */
[----:B----4-:R-:W-:-:S04]  /*0300*/  IMAD.WIDE.U32 R14, R0, 0x8, R14 ;  /* 0x00000008000e7825 */ /* 0x010fc800078e000e */
[----:B------:R-:W-:Y:S02]  /*0310*/  IMAD.WIDE.U32 R12, R7, 0x8, R12 ;  /* 0x00000008070c7825 */ /* 0x000fe400078e000c */
[----:B------:R-:W5:Y:S04]  /*0320*/  LDG.E.64 R14, desc[UR4][R14.64] ;  /* 0x000000040e0e7981 */ /* 0x000f68000c1e1b00 */
[----:B------:R0:W5:Y:S01]  /*0330*/  LDG.E.64 R16, desc[UR4][R12.64] ;  /* 0x000000040c107981 */ /* 0x000162000c1e1b00 */
[----:B------:R-:W-:Y:S01]  /*0340*/  BSSY.RECONVERGENT B0, `(.L_x_90) ;  /* 0x00001f5000007945 */ /* 0x000fe20003800200 */
[----:B--2---:R-:W-:-:S04]  /*0350*/  IMAD.WIDE.U32 R6, R5, R2, RZ ;  /* 0x0000000205067225 */ /* 0x004fc800078e00ff */
[----:B------:R-:W-:-:S04]  /*0360*/  IMAD.WIDE.U32 R18, R4, R2, RZ ;  /* 0x0000000204127225 */ /* 0x000fc800078e00ff */
[----:B------:R-:W-:-:S04]  /*0370*/  IMAD.WIDE.U32 R6, P0, R3, R4, R6 ;  /* 0x0000000403067225 */ /* 0x000fc80007800006 */
[----:B------:R-:W-:Y:S01]  /*0380*/  IMAD.X R9, RZ, RZ, RZ, P0 ;  /* 0x000000ffff097224 */ /* 0x000fe200000e06ff */
[----:B------:R-:W-:Y:S01]  /*0390*/  IADD3 R0, P0, PT, R19, R6, RZ ;  /* 0x0000000613007210 */ /* 0x000fe20007f1e0ff */
[----:B------:R-:W-:-:S04]  /*03a0*/  IMAD.MOV.U32 R8, RZ, RZ, R7 ;  /* 0x000000ffff087224 */ /* 0x000fc800078e0007 */
[----:B------:R-:W-:-:S03]  /*03b0*/  IMAD.WIDE.U32.X R2, R3, R5, R8, P0 ;  /* 0x0000000503027225 */ /* 0x000fc600000e0408 */
[----:B------:R-:W-:-:S04]  /*03c0*/  ISETP.NE.U32.AND P0, PT, R2, RZ, PT ;  /* 0x000000ff0200720c */ /* 0x000fc80003f05070 */
[----:B------:R-:W-:-:S13]  /*03d0*/  ISETP.NE.AND.EX P0, PT, R3, RZ, PT, P0 ;  /* 0x000000ff0300720c */ /* 0x000fda0003f05300 */
[----:B0-----:R-:W-:Y:S05]  /*03e0*/  @P0 BRA `(.L_x_91) ;  /* 0x0000000000480947 */ /* 0x001fea0003800000 */
[----:B-----5:R-:W-:Y:S01]  /*03f0*/  ISETP.GE.U32.AND P0, PT, R18, R14, PT ;  /* 0x0000000e1200720c */ /* 0x020fe20003f06070 */
[----:B------:R-:W-:Y:S01]  /*0400*/  IMAD.MOV.U32 R9, RZ, RZ, R0 ;  /* 0x000000ffff097224 */ /* 0x000fe200078e0000 */
[----:B------:R-:W-:Y:S02]  /*0410*/  IADD3 R3, P1, PT, -R14, R18, RZ ;  /* 0x000000120e037210 */ /* 0x000fe40007f3e1ff */
[----:B------:R-:W-:-:S03]  /*0420*/  ISETP.GE.U32.AND.EX P0, PT, R0, R15, PT, P0 ;  /* 0x0000000f0000720c */ /* 0x000fc60003f06100 */
[----:B------:R-:W-:-:S10]  /*0430*/  IMAD.X R4, R0, 0x1, ~R15, P1 ;  /* 0x0000000100047824 */ /* 0x000fd400008e0e0f */
[----:B------:R-:W-:Y:S05]  /*0440*/  @!P0 BRA `(.L_x_92) ;  /* 0x0000001c00908947 */ /* 0x000fea0003800000 */
[----:B------:R-:W-:Y:S01]  /*0450*/  BSSY.RECONVERGENT B1, `(.L_x_93) ;  /* 0x0000008000017945 */ /* 0x000fe20003800200 */
.L_x_94:
        /* <DEDUP_REMOVED lines=8> */
.L_x_93:
[----:B------:R-:W-:Y:S02]  /*04e0*/  IMAD.MOV.U32 R18, RZ, RZ, R0 ;  /* 0x000000ffff127224 */ /* 0x000fe400078e0000 */
[----:B------:R-:W-:Y:S01]  /*04f0*/  IMAD.MOV.U32 R9, RZ, RZ, R2 ;  /* 0x000000ffff097224 */ /* 0x000fe200078e0002 */
[----:B------:R-:W-:Y:S06]  /*0500*/  BRA `(.L_x_92) ;  /* 0x0000001c00607947 */ /* 0x000fec0003800000 */
.L_x_91:
        /* <DEDUP_REMOVED lines=23> */
.L_x_96:
[----:B------:R-:W-:Y:S01]  /*0680*/  IMAD.MOV.U32 R7, RZ, RZ, R3 ;  /* 0x000000ffff077224 */ /* 0x000fe200078e0003 */
[----:B------:R-:W-:-:S07]  /*0690*/  MOV R4, 0x6b0 ;  /* 0x000006b000047802 */ /* 0x000fce0000000f00 */
[----:B------:R-:W-:Y:S05]  /*06a0*/  CALL.REL.NOINC `($__internal_2_$__cuda_sm20_rem_u64) ;  /* 0x0000001c00407944 */ /* 0x000fea0003c00000 */
[----:B------:R-:W-:Y:S02]  /*06b0*/  IMAD.MOV.U32 R20, RZ, RZ, R6 ;  /* 0x000000ffff147224 */ /* 0x000fe400078e0006 */
[----:B------:R-:W-:-:S07]  /*06c0*/  IMAD.MOV.U32 R21, RZ, RZ, R7 ;  /* 0x000000ffff157224 */ /* 0x000fce00078e0007 */
.L_x_97:
[----:B------:R-:W-:Y:S05]  /*06d0*/  BSYNC.RECONVERGENT B1 ;  /* 0x0000000000017941 */ /* 0x000fea0003800200 */
.L_x_95:
[----:B------:R-:W-:Y:S02]  /*06e0*/  IMAD.MOV.U32 R22, RZ, RZ, RZ ;  /* 0x000000ffff167224 */ /* 0x000fe400078e00ff */
[----:B------:R-:W-:Y:S02]  /*06f0*/  IMAD.MOV.U32 R25, RZ, RZ, RZ ;  /* 0x000000ffff197224 */ /* 0x000fe400078e00ff */
[----:B------:R-:W-:Y:S02]  /*0700*/  IMAD.MOV.U32 R3, RZ, RZ, 0x38 ;  /* 0x00000038ff037424 */ /* 0x000fe400078e00ff */
[----:B------:R-:W-:-:S07]  /*0710*/  IMAD.MOV.U32 R5, RZ, RZ, RZ ;  /* 0x000000ffff057224 */ /* 0x000fce00078e00ff */
.L_x_130:
        /* <DEDUP_REMOVED lines=40> */
.L_x_100:
[----:B------:R-:W-:Y:S01]  /*09a0*/  IMAD.MOV.U32 R7, RZ, RZ, R4 ;  /* 0x000000ffff077224 */ /* 0x000fe200078e0004 */
[----:B------:R-:W-:-:S07]  /*09b0*/  MOV R4, 0x9d0 ;  /* 0x000009d000047802 */ /* 0x000fce0000000f00 */
[----:B------:R-:W-:Y:S05]  /*09c0*/  CALL.REL.NOINC `($__internal_2_$__cuda_sm20_rem_u64) ;  /* 0x0000001800787944 */ /* 0x000fea0003c00000 */
.L_x_101:
        /* <DEDUP_REMOVED lines=8> */
.L_x_99:
[----:B------:R-:W-:Y:S05]  /*0a50*/  BSYNC.RECONVERGENT B1 ;  /* 0x0000000000017941 */ /* 0x000fea0003800200 */
.L_x_98:
        /* <DEDUP_REMOVED lines=38> */
.L_x_104:
[----:B------:R-:W-:Y:S01]  /*0cc0*/  IMAD.MOV.U32 R7, RZ, RZ, R4 ;  /* 0x000000ffff077224 */ /* 0x000fe200078e0004 */
[----:B------:R-:W-:-:S07]  /*0cd0*/  MOV R4, 0xcf0 ;  /* 0x00000cf000047802 */ /* 0x000fce0000000f00 */
[----:B------:R-:W-:Y:S05]  /*0ce0*/  CALL.REL.NOINC `($__internal_2_$__cuda_sm20_rem_u64) ;  /* 0x0000001400b07944 */ /* 0x000fea0003c00000 */
.L_x_105:
        /* <DEDUP_REMOVED lines=8> */
.L_x_103:
[----:B------:R-:W-:Y:S05]  /*0d70*/  BSYNC.RECONVERGENT B1 ;  /* 0x0000000000017941 */ /* 0x000fea0003800200 */
.L_x_102:
        /* <DEDUP_REMOVED lines=38> */
.L_x_108:
[----:B------:R-:W-:Y:S01]  /*0fe0*/  IMAD.MOV.U32 R7, RZ, RZ, R4 ;  /* 0x000000ffff077224 */ /* 0x000fe200078e0004 */
[----:B------:R-:W-:-:S07]  /*0ff0*/  MOV R4, 0x1010 ;  /* 0x0000101000047802 */ /* 0x000fce0000000f00 */
[----:B------:R-:W-:Y:S05]  /*1000*/  CALL.REL.NOINC `($__internal_2_$__cuda_sm20_rem_u64) ;  /* 0x0000001000e87944 */ /* 0x000fea0003c00000 */
.L_x_109:
        /* <DEDUP_REMOVED lines=8> */
.L_x_107:
[----:B------:R-:W-:Y:S05]  /*1090*/  BSYNC.RECONVERGENT B1 ;  /* 0x0000000000017941 */ /* 0x000fea0003800200 */
.L_x_106:
        /* <DEDUP_REMOVED lines=38> */
.L_x_112:
[----:B------:R-:W-:Y:S01]  /*1300*/  IMAD.MOV.U32 R7, RZ, RZ, R4 ;  /* 0x000000ffff077224 */ /* 0x000fe200078e0004 */
[----:B------:R-:W-:-:S07]  /*1310*/  MOV R4, 0x1330 ;  /* 0x0000133000047802 */ /* 0x000fce0000000f00 */
[----:B------:R-:W-:Y:S05]  /*1320*/  CALL.REL.NOINC `($__internal_2_$__cuda_sm20_rem_u64) ;  /* 0x0000001000207944 */ /* 0x000fea0003c00000 */
.L_x_113:
        /* <DEDUP_REMOVED lines=8> */
.L_x_111:
[----:B------:R-:W-:Y:S05]  /*13b0*/  BSYNC.RECONVERGENT B1 ;  /* 0x0000000000017941 */ /* 0x000fea0003800200 */
.L_x_110:
        /* <DEDUP_REMOVED lines=38> */
.L_x_116:
[----:B------:R-:W-:Y:S01]  /*1620*/  IMAD.MOV.U32 R7, RZ, RZ, R4 ;  /* 0x000000ffff077224 */ /* 0x000fe200078e0004 */
[----:B------:R-:W-:-:S07]  /*1630*/  MOV R4, 0x1650 ;  /* 0x0000165000047802 */ /* 0x000fce0000000f00 */
[----:B------:R-:W-:Y:S05]  /*1640*/  CALL.REL.NOINC `($__internal_2_$__cuda_sm20_rem_u64) ;  /* 0x0000000c00587944 */ /* 0x000fea0003c00000 */
.L_x_117:
        /* <DEDUP_REMOVED lines=8> */
.L_x_115:
[----:B------:R-:W-:Y:S05]  /*16d0*/  BSYNC.RECONVERGENT B1 ;  /* 0x0000000000017941 */ /* 0x000fea0003800200 */
.L_x_114:
        /* <DEDUP_REMOVED lines=38> */
.L_x_120:
[----:B------:R-:W-:Y:S01]  /*1940*/  IMAD.MOV.U32 R7, RZ, RZ, R4 ;  /* 0x000000ffff077224 */ /* 0x000fe200078e0004 */
[----:B------:R-:W-:-:S07]  /*1950*/  MOV R4, 0x1970 ;  /* 0x0000197000047802 */ /* 0x000fce0000000f00 */
[----:B------:R-:W-:Y:S05]  /*1960*/  CALL.REL.NOINC `($__internal_2_$__cuda_sm20_rem_u64) ;  /* 0x0000000800907944 */ /* 0x000fea0003c00000 */
.L_x_121:
        /* <DEDUP_REMOVED lines=8> */
.L_x_119:
[----:B------:R-:W-:Y:S05]  /*19f0*/  BSYNC.RECONVERGENT B1 ;  /* 0x0000000000017941 */ /* 0x000fea0003800200 */
.L_x_118:
        /* <DEDUP_REMOVED lines=38> */
.L_x_124:
[----:B------:R-:W-:Y:S01]  /*1c60*/  IMAD.MOV.U32 R7, RZ, RZ, R4 ;  /* 0x000000ffff077224 */ /* 0x000fe200078e0004 */
[----:B------:R-:W-:-:S07]  /*1c70*/  MOV R4, 0x1c90 ;  /* 0x00001c9000047802 */ /* 0x000fce0000000f00 */
[----:B------:R-:W-:Y:S05]  /*1c80*/  CALL.REL.NOINC `($__internal_2_$__cuda_sm20_rem_u64) ;  /* 0x0000000400c87944 */ /* 0x000fea0003c00000 */
.L_x_125:
        /* <DEDUP_REMOVED lines=8> */
.L_x_123:
[----:B------:R-:W-:Y:S05]  /*1d10*/  BSYNC.RECONVERGENT B1 ;  /* 0x0000000000017941 */ /* 0x000fea0003800200 */
.L_x_122:
        /* <DEDUP_REMOVED lines=37> */
.L_x_128:
[----:B------:R-:W-:Y:S01]  /*1f70*/  IMAD.MOV.U32 R7, RZ, RZ, R6 ;  /* 0x000000ffff077224 */ /* 0x000fe200078e0006 */
[----:B------:R-:W-:-:S07]  /*1f80*/  MOV R4, 0x1fa0 ;  /* 0x00001fa000047802 */ /* 0x000fce0000000f00 */
[----:B------:R-:W-:Y:S05]  /*1f90*/  CALL.REL.NOINC `($__internal_2_$__cuda_sm20_rem_u64) ;  /* 0x0000000400047944 */ /* 0x000fea0003c00000 */
.L_x_129:
        /* <DEDUP_REMOVED lines=8> */
.L_x_127:
[----:B------:R-:W-:Y:S05]  /*2020*/  BSYNC.RECONVERGENT B1 ;  /* 0x0000000000017941 */ /* 0x000fea0003800200 */
.L_x_126:
        /* <DEDUP_REMOVED lines=25> */
.L_x_132:
[----:B------:R-:W-:Y:S01]  /*21c0*/  IMAD.MOV.U32 R2, RZ, RZ, R18 ;  /* 0x000000ffff027224 */ /* 0x000fe200078e0012 */
[----:B------:R-:W-:Y:S01]  /*21d0*/  MOV R4, 0x2200 ;  /* 0x0000220000047802 */ /* 0x000fe20000000f00 */
[----:B------:R-:W-:-:S07]  /*21e0*/  IMAD.MOV.U32 R7, RZ, RZ, R0 ;  /* 0x000000ffff077224 */ /* 0x000fce00078e0000 */
[----:B------:R-:W-:Y:S05]  /*21f0*/  CALL.REL.NOINC `($__internal_2_$__cuda_sm20_rem_u64) ;  /* 0x00000000006c7944 */ /* 0x000fea0003c00000 */
.L_x_133:
[----:B------:R-:W-:Y:S05]  /*2200*/  BSYNC.RECONVERGENT B1 ;  /* 0x0000000000017941 */ /* 0x000fea0003800200 */
.L_x_131:
        /* <DEDUP_REMOVED lines=8> */
.L_x_92:
[----:B------:R-:W-:Y:S05]  /*2290*/  BSYNC.RECONVERGENT B0 ;  /* 0x0000000000007941 */ /* 0x000fea0003800200 */
.L_x_90:
[CC--:B------:R-:W-:Y:S02]  /*22a0*/  IADD3 R7, P2, PT, R16.reuse, R18.reuse, RZ ;  /* 0x0000001210077210 */ /* 0x0c0fe40007f5e0ff */
[----:B------:R-:W-:Y:S02]  /*22b0*/  ISETP.GE.U32.AND P1, PT, R16, R18, PT ;  /* 0x000000121000720c */ /* 0x000fe40003f26070 */
[----:B------:R-:W-:Y:S01]  /*22c0*/  ISETP.GE.U32.AND P0, PT, R7, R14, PT ;  /* 0x0000000e0700720c */ /* 0x000fe20003f06070 */
[C---:B------:R-:W-:Y:S01]  /*22d0*/  IMAD.X R0, R17.reuse, 0x1, R9, P2 ;  /* 0x0000000111007824 */ /* 0x040fe200010e0609 */
[----:B------:R-:W-:-:S04]  /*22e0*/  ISETP.GE.U32.AND.EX P1, PT, R17, R9, PT, P1 ;  /* 0x000000091100720c */ /* 0x000fc80003f26110 */
[----:B------:R-:W-:Y:S02]  /*22f0*/  ISETP.GE.U32.AND.EX P0, PT, R0, R15, PT, P0 ;  /* 0x0000000f0000720c */ /* 0x000fe40003f06100 */
[C---:B------:R-:W-:Y:S02]  /*2300*/  SEL R5, R14.reuse, RZ, !P1 ;  /* 0x000000ff0e057207 */ /* 0x040fe40004800000 */
[----:B------:R-:W-:Y:S02]  /*2310*/  SEL R2, R14, RZ, P0 ;  /* 0x000000ff0e027207 */ /* 0x000fe40000000000 */
[----:B------:R-:W-:Y:S02]  /*2320*/  SEL R3, R15, RZ, !P1 ;  /* 0x000000ff0f037207 */ /* 0x000fe40004800000 */
[----:B------:R-:W-:Y:S02]  /*2330*/  IADD3 R4, P2, P3, R5, R16, -R18 ;  /* 0x0000001005047210 */ /* 0x000fe40007b5e812 */
[----:B------:R-:W-:-:S02]  /*2340*/  IADD3 R2, P1, PT, -R2, R7, RZ ;  /* 0x0000000702027210 */ /* 0x000fc40007f3e1ff */
[----:B------:R-:W-:Y:S02]  /*2350*/  SEL R15, R15, RZ, P0 ;  /* 0x000000ff0f0f7207 */ /* 0x000fe40000000000 */
[----:B------:R-:W-:-:S03]  /*2360*/  IADD3.X R5, PT, PT, R3, R17, ~R9, P2, P3 ;  /* 0x0000001103057210 */ /* 0x000fc600017e6c09 */
[----:B------:R-:W-:-:S05]  /*2370*/  IMAD.X R3, R0, 0x1, ~R15, P1 ;  /* 0x0000000100037824 */ /* 0x000fca00008e0e0f */
[----:B------:R-:W-:Y:S04]  /*2380*/  STG.E.64 desc[UR4][R12.64], R2 ;  /* 0x000000020c007986 */ /* 0x000fe8000c101b04 */
[----:B------:R-:W-:Y:S01]  /*2390*/  STG.E.64 desc[UR4][R10.64], R4 ;  /* 0x000000040a007986 */ /* 0x000fe2000c101b04 */
[----:B------:R-:W-:Y:S05]  /*23a0*/  EXIT ;  /* 0x000000000000794d */ /* 0x000fea0003800000 */
        .weak           $__internal_2_$__cuda_sm20_rem_u64
        .type           $__internal_2_$__cuda_sm20_rem_u64,@function
        .size           $__internal_2_$__cuda_sm20_rem_u64,(.L_x_353 - $__internal_2_$__cuda_sm20_rem_u64)
$__internal_2_$__cuda_sm20_rem_u64:
        /* <DEDUP_REMOVED lines=65> */
[----:B------:R-:W-:Y:S06]  /*27c0*/  RET.REL.NODEC R8 `(ntt_forward_batched) ;  /* 0xffffffd8080c7950 */ /* 0x000fec0003c3ffff */
.L_x_134:
        /* <DEDUP_REMOVED lines=11> */
.L_x_353:


//--------------------- .text.ntt_scalar_multiply --------------------------
	.section	.text.ntt_scalar_multiply,"ax",@progbits
	.align	128
        .global         ntt_scalar_multiply
        .type           ntt_scalar_multiply,@function
        .size           ntt_scalar_multiply,(.L_x_354 - ntt_scalar_multiply)
        .other          ntt_scalar_multiply,@"STO_CUDA_ENTRY STV_DEFAULT"
ntt_scalar_multiply:
.text.ntt_scalar_multiply:
[----:B------:R-:W-:Y:S01]  /*0000*/  LDC R1, c[0x0][0x37c] ;  /* 0x0000df00ff017b82 */ /* 0x000fe20000000800 */
[----:B------:R-:W0:Y:S07]  /*0010*/  S2R R0, SR_TID.X ;  /* 0x0000000000007919 */ /* 0x000e2e0000002100 */
[----:B------:R-:W0:Y:S01]  /*0020*/  S2UR UR4, SR_CTAID.X ;  /* 0x00000000000479c3 */ /* 0x000e220000002500 */
[----:B------:R-:W1:Y:S07]  /*0030*/  LDCU UR5, c[0x0][0x390] ;  /* 0x00007200ff0577ac */ /* 0x000e6e0008000800 */
[----:B------:R-:W0:Y:S02]  /*0040*/  LDC R3, c[0x0][0x360] ;  /* 0x0000d800ff037b82 */ /* 0x000e240000000800 */
[----:B0-----:R-:W-:-:S05]  /*0050*/  IMAD R3, R3, UR4, R0 ;  /* 0x0000000403037c24 */ /* 0x001fca000f8e0200 */
[----:B-1----:R-:W-:-:S13]  /*0060*/  ISETP.GE.U32.AND P0, PT, R3, UR5, PT ;  /* 0x0000000503007c0c */ /* 0x002fda000bf06070 */
[----:B------:R-:W-:Y:S05]  /*0070*/  @P0 EXIT ;  /* 0x000000000000094d */ /* 0x000fea0003800000 */
[----:B------:R-:W0:Y:S01]  /*0080*/  LDC.64 R12, c[0x0][0x380] ;  /* 0x0000e000ff0c7b82 */ /* 0x000e220000000a00 */
[----:B------:R-:W1:Y:S01]  /*0090*/  LDCU.64 UR4, c[0x0][0x358] ;  /* 0x00006b00ff0477ac */ /* 0x000e620008000a00 */
[----:B------:R-:W2:Y:S01]  /*00a0*/  LDCU.64 UR6, c[0x0][0x388] ;  /* 0x00007100ff0677ac */ /* 0x000ea20008000a00 */
[----:B------:R-:W3:Y:S01]  /*00b0*/  LDCU.64 UR8, c[0x0][0x398] ;  /* 0x00007300ff0877ac */ /* 0x000ee20008000a00 */
[----:B0-----:R-:W-:-:S05]  /*00c0*/  IMAD.WIDE.U32 R12, R3, 0x8, R12 ;  /* 0x00000008030c7825 */ /* 0x001fca00078e000c */
[----:B-1----:R-:W2:Y:S01]  /*00d0*/  LDG.E.64 R4, desc[UR4][R12.64] ;  /* 0x000000040c047981 */ /* 0x002ea2000c1e1b00 */
[----:B------:R-:W-:Y:S01]  /*00e0*/  BSSY.RECONVERGENT B0, `(.L_x_135) ;  /* 0x000022b000007945 */ /* 0x000fe20003800200 */
[----:B--2---:R-:W-:-:S04]  /*00f0*/  IMAD.WIDE.U32 R2, R5, UR6, RZ ;  /* 0x0000000605027c25 */ /* 0x004fc8000f8e00ff */
[----:B------:R-:W-:-:S04]  /*0100*/  IMAD.WIDE.U32 R14, R4, UR6, RZ ;  /* 0x00000006040e7c25 */ /* 0x000fc8000f8e00ff */
[----:B------:R-:W-:-:S04]  /*0110*/  IMAD.WIDE.U32 R2, P0, R4, UR7, R2 ;  /* 0x0000000704027c25 */ /* 0x000fc8000f800002 */
[----:B------:R-:W-:Y:S01]  /*0120*/  IMAD.X R7, RZ, RZ, RZ, P0 ;  /* 0x000000ffff077224 */ /* 0x000fe200000e06ff */
[----:B------:R-:W-:Y:S01]  /*0130*/  IADD3 R0, P0, PT, R15, R2, RZ ;  /* 0x000000020f007210 */ /* 0x000fe20007f1e0ff */
[----:B------:R-:W-:-:S04]  /*0140*/  IMAD.MOV.U32 R6, RZ, RZ, R3 ;  /* 0x000000ffff067224 */ /* 0x000fc800078e0003 */
[----:B------:R-:W-:-:S03]  /*0150*/  IMAD.WIDE.U32.X R4, R5, UR7, R6, P0 ;  /* 0x0000000705047c25 */ /* 0x000fc600080e0406 */
[----:B------:R-:W-:-:S04]  /*0160*/  ISETP.NE.U32.AND P0, PT, R4, RZ, PT ;  /* 0x000000ff0400720c */ /* 0x000fc80003f05070 */
[----:B------:R-:W-:-:S13]  /*0170*/  ISETP.NE.AND.EX P0, PT, R5, RZ, PT, P0 ;  /* 0x000000ff0500720c */ /* 0x000fda0003f05300 */
[----:B---3--:R-:W-:Y:S05]  /*0180*/  @P0 BRA `(.L_x_136) ;  /* 0x0000000000500947 */ /* 0x008fea0003800000 */
[----:B------:R-:W0:Y:S01]  /*0190*/  LDC.64 R6, c[0x0][0x398] ;  /* 0x0000e600ff067b82 */ /* 0x000e220000000a00 */
[----:B------:R-:W-:Y:S01]  /*01a0*/  IMAD.MOV.U32 R3, RZ, RZ, R0 ;  /* 0x000000ffff037224 */ /* 0x000fe200078e0000 */
[CC--:B0-----:R-:W-:Y:S02]  /*01b0*/  ISETP.GE.U32.AND P0, PT, R14.reuse, R6.reuse, PT ;  /* 0x000000060e00720c */ /* 0x0c1fe40003f06070 */
[----:B------:R-:W-:Y:S02]  /*01c0*/  IADD3 R2, P1, PT, R14, -R6, RZ ;  /* 0x800000060e027210 */ /* 0x000fe40007f3e0ff */
[----:B------:R-:W-:-:S03]  /*01d0*/  ISETP.GE.U32.AND.EX P0, PT, R0, R7, PT, P0 ;  /* 0x000000070000720c */ /* 0x000fc60003f06100 */
[----:B------:R-:W-:-:S10]  /*01e0*/  IMAD.X R4, R0, 0x1, ~R7, P1 ;  /* 0x0000000100047824 */ /* 0x000fd400008e0e07 */
[----:B------:R-:W-:Y:S05]  /*01f0*/  @!P0 BRA `(.L_x_137) ;  /* 0x0000002000648947 */ /* 0x000fea0003800000 */
[----:B------:R-:W-:Y:S01]  /*0200*/  BSSY.RECONVERGENT B1, `(.L_x_138) ;  /* 0x0000009000017945 */ /* 0x000fe20003800200 */
[----:B------:R-:W-:-:S07]  /*0210*/  IMAD.MOV.U32 R3, RZ, RZ, R2 ;  /* 0x000000ffff037224 */ /* 0x000fce00078e0002 */
.L_x_139:
[CC--:B------:R-:W-:Y:S01]  /*0220*/  ISETP.GE.U32.AND P0, PT, R3.reuse, R6.reuse, PT ;  /* 0x000000060300720c */ /* 0x0c0fe20003f06070 */
[----:B------:R-:W-:Y:S01]  /*0230*/  IMAD.MOV.U32 R0, RZ, RZ, R3 ;  /* 0x000000ffff007224 */ /* 0x000fe200078e0003 */
[----:B------:R-:W-:Y:S01]  /*0240*/  IADD3 R3, P1, PT, R3, -R6, RZ ;  /* 0x8000000603037210 */ /* 0x000fe20007f3e0ff */
[----:B------:R-:W-:Y:S01]  /*0250*/  IMAD.MOV.U32 R2, RZ, RZ, R4 ;  /* 0x000000ffff027224 */ /* 0x000fe200078e0004 */
[----:B------:R-:W-:-:S03]  /*0260*/  ISETP.GE.U32.AND.EX P0, PT, R4, R7, PT, P0 ;  /* 0x000000070400720c */ /* 0x000fc60003f06100 */
[----:B------:R-:W-:-:S10]  /*0270*/  IMAD.X R4, R4, 0x1, ~R7, P1 ;  /* 0x0000000104047824 */ /* 0x000fd400008e0e07 */
[----:B------:R-:W-:Y:S05]  /*0280*/  @P0 BRA `(.L_x_139) ;  /* 0xfffffffc00e40947 */ /* 0x000fea000383ffff */
[----:B------:R-:W-:Y:S05]  /*0290*/  BSYNC.RECONVERGENT B1 ;  /* 0x0000000000017941 */ /* 0x000fea0003800200 */
.L_x_138:
[----:B------:R-:W-:Y:S02]  /*02a0*/  IMAD.MOV.U32 R14, RZ, RZ, R0 ;  /* 0x000000ffff0e7224 */ /* 0x000fe400078e0000 */
[----:B------:R-:W-:Y:S01]  /*02b0*/  IMAD.MOV.U32 R3, RZ, RZ, R2 ;  /* 0x000000ffff037224 */ /* 0x000fe200078e0002 */
[----:B------:R-:W-:Y:S06]  /*02c0*/  BRA `(.L_x_137) ;  /* 0x0000002000307947 */ /* 0x000fec0003800000 */
.L_x_136:
[----:B------:R-:W0:Y:S01]  /*02d0*/  LDCU UR6, c[0x0][0x39c] ;  /* 0x00007380ff0677ac */ /* 0x000e220008000800 */
[----:B------:R-:W1:Y:S01]  /*02e0*/  LDC R2, c[0x0][0x398] ;  /* 0x0000e600ff027b82 */ /* 0x000e620000000800 */
[----:B------:R-:W-:Y:S07]  /*02f0*/  BSSY.RECONVERGENT B1, `(.L_x_140) ;  /* 0x000001e000017945 */ /* 0x000fee0003800200 */
[----:B------:R-:W2:Y:S01]  /*0300*/  LDC R3, c[0x0][0x39c] ;  /* 0x0000e700ff037b82 */ /* 0x000ea20000000800 */
[----:B0-----:R-:W-:-:S04]  /*0310*/  LOP3.LUT R6, R5, UR6, RZ, 0xfc, !PT ;  /* 0x0000000605067c12 */ /* 0x001fc8000f8efcff */
[----:B------:R-:W-:-:S13]  /*0320*/  ISETP.NE.U32.AND P0, PT, R6, RZ, PT ;  /* 0x000000ff0600720c */ /* 0x000fda0003f05070 */
[----:B------:R-:W-:Y:S05]  /*0330*/  @P0 BRA `(.L_x_141) ;  /* 0x0000000000500947 */ /* 0x000fea0003800000 */
[----:B------:R-:W0:Y:S01]  /*0340*/  LDCU UR6, c[0x0][0x398] ;  /* 0x00007300ff0677ac */ /* 0x000e220008000800 */
[----:B------:R-:W-:Y:S01]  /*0350*/  IMAD.MOV.U32 R17, RZ, RZ, RZ ;  /* 0x000000ffff117224 */ /* 0x000fe200078e00ff */
[----:B0-----:R-:W0:Y:S01]  /*0360*/  I2F.U32.RP R5, UR6 ;  /* 0x0000000600057d06 */ /* 0x001e220008209000 */
[----:B------:R-:W-:-:S07]  /*0370*/  ISETP.NE.U32.AND P1, PT, RZ, UR6, PT ;  /* 0x00000006ff007c0c */ /* 0x000fce000bf25070 */
[----:B0-----:R-:W0:Y:S02]  /*0380*/  MUFU.RCP R5, R5 ;  /* 0x0000000500057308 */ /* 0x001e240000001000 */
[----:B0-----:R-:W-:-:S06]  /*0390*/  VIADD R6, R5, 0xffffffe ;  /* 0x0ffffffe05067836 */ /* 0x001fcc0000000000 */
[----:B------:R0:W3:Y:S02]  /*03a0*/  F2I.FTZ.U32.TRUNC.NTZ R7, R6 ;  /* 0x0000000600077305 */ /* 0x0000e4000021f000 */
[----:B0-----:R-:W-:Y:S02]  /*03b0*/  IMAD.MOV.U32 R6, RZ, RZ, RZ ;  /* 0x000000ffff067224 */ /* 0x001fe400078e00ff */
[----:B---3--:R-:W-:-:S04]  /*03c0*/  IMAD.MOV R9, RZ, RZ, -R7 ;  /* 0x000000ffff097224 */ /* 0x008fc800078e0a07 */
[----:B------:R-:W-:-:S04]  /*03d0*/  IMAD R9, R9, UR6, RZ ;  /* 0x0000000609097c24 */ /* 0x000fc8000f8e02ff */
[----:B------:R-:W-:-:S06]  /*03e0*/  IMAD.HI.U32 R7, R7, R9, R6 ;  /* 0x0000000907077227 */ /* 0x000fcc00078e0006 */
[----:B------:R-:W-:-:S05]  /*03f0*/  IMAD.HI.U32 R7, R7, R4, RZ ;  /* 0x0000000407077227 */ /* 0x000fca00078e00ff */
[----:B------:R-:W-:-:S05]  /*0400*/  IADD3 R7, PT, PT, -R7, RZ, RZ ;  /* 0x000000ff07077210 */ /* 0x000fca0007ffe1ff */
[----:B------:R-:W-:-:S05]  /*0410*/  IMAD R16, R7, UR6, R4 ;  /* 0x0000000607107c24 */ /* 0x000fca000f8e0204 */
[----:B------:R-:W-:-:S13]  /*0420*/  ISETP.GE.U32.AND P0, PT, R16, UR6, PT ;  /* 0x0000000610007c0c */ /* 0x000fda000bf06070 */
[----:B------:R-:W-:-:S05]  /*0430*/  @P0 VIADD R16, R16, -UR6 ;  /* 0x8000000610100c36 */ /* 0x000fca0008000000 */
[----:B------:R-:W-:-:S13]  /*0440*/  ISETP.GE.U32.AND P0, PT, R16, UR6, PT ;  /* 0x0000000610007c0c */ /* 0x000fda000bf06070 */
[----:B------:R-:W-:Y:S01]  /*0450*/  @P0 VIADD R16, R16, -UR6 ;  /* 0x8000000610100c36 */ /* 0x000fe20008000000 */
[----:B------:R-:W-:Y:S01]  /*0460*/  @!P1 LOP3.LUT R16, RZ, UR6, RZ, 0x33, !PT ;  /* 0x00000006ff109c12 */ /* 0x000fe2000f8e33ff */
[----:B------:R-:W-:Y:S06]  /*0470*/  BRA `(.L_x_142) ;  /* 0x0000000000147947 */ /* 0x000fec0003800000 */
.L_x_141:
[----:B------:R-:W-:Y:S01]  /*0480*/  IMAD.MOV.U32 R9, RZ, RZ, R5 ;  /* 0x000000ffff097224 */ /* 0x000fe200078e0005 */
[----:B------:R-:W-:-:S07]  /*0490*/  MOV R6, 0x4b0 ;  /* 0x000004b000067802 */ /* 0x000fce0000000f00 */
[----:B-12---:R-:W-:Y:S05]  /*04a0*/  CALL.REL.NOINC `($__internal_3_$__cuda_sm20_rem_u64) ;  /* 0x0000001c00c87944 */ /* 0x006fea0003c00000 */
[----:B------:R-:W-:Y:S02]  /*04b0*/  IMAD.MOV.U32 R16, RZ, RZ, R8 ;  /* 0x000000ffff107224 */ /* 0x000fe400078e0008 */
[----:B------:R-:W-:-:S07]  /*04c0*/  IMAD.MOV.U32 R17, RZ, RZ, R9 ;  /* 0x000000ffff117224 */ /* 0x000fce00078e0009 */
.L_x_142:
[----:B------:R-:W-:Y:S05]  /*04d0*/  BSYNC.RECONVERGENT B1 ;  /* 0x0000000000017941 */ /* 0x000fea0003800200 */
.L_x_140:
[----:B------:R-:W-:Y:S01]  /*04e0*/  CS2R R20, SRZ ;  /* 0x0000000000147805 */ /* 0x000fe2000001ff00 */
[----:B------:R-:W-:Y:S02]  /*04f0*/  IMAD.MOV.U32 R5, RZ, RZ, 0x38 ;  /* 0x00000038ff057424 */ /* 0x000fe400078e00ff */
[----:B------:R-:W-:-:S07]  /*0500*/  IMAD.MOV.U32 R7, RZ, RZ, RZ ;  /* 0x000000ffff077224 */ /* 0x000fce00078e00ff */
.L_x_182:
[----:B------:R-:W-:Y:S02]  /*0510*/  HFMA2 R19, -RZ, RZ, 0, 5.9604644775390625e-08 ;  /* 0x00000001ff137431 */ /* 0x000fe400000001ff */
[----:B------:R-:W-:Y:S01]  /*0520*/  VIADD R6, R5, 0x7 ;  /* 0x0000000705067836 */ /* 0x000fe20000000000 */
[C---:B------:R-:W-:Y:S01]  /*0530*/  SHF.L.U64.HI R10, R20.reuse, 0x1, R21 ;  /* 0x00000001140a7819 */ /* 0x040fe20000010215 */
[----:B------:R-:W-:Y:S01]  /*0540*/  IMAD.SHL.U32 R8, R20, 0x2, RZ ;  /* 0x0000000214087824 */ /* 0x000fe200078e00ff */
[----:B------:R-:W-:Y:S01]  /*0550*/  BSSY.RECONVERGENT B1, `(.L_x_143) ;  /* 0x0000035000017945 */ /* 0x000fe20003800200 */
[----:B------:R-:W-:Y:S02]  /*0560*/  IMAD.U32 R11, RZ, RZ, UR8 ;  /* 0x00000008ff0b7e24 */ /* 0x000fe4000f8e00ff */
[----:B------:R-:W-:Y:S02]  /*0570*/  IMAD.U32 R9, RZ, RZ, UR9 ;  /* 0x00000009ff097e24 */ /* 0x000fe4000f8e00ff */
[----:B------:R-:W-:Y:S01]  /*0580*/  VIADD R7, R7, 0xfffffff8 ;  /* 0xfffffff807077836 */ /* 0x000fe20000000000 */
[----:B------:R-:W-:-:S02]  /*0590*/  SHF.L.U32 R4, R19, R6, RZ ;  /* 0x0000000613047219 */ /* 0x000fc400000006ff */
[----:B------:R-:W-:Y:S02]  /*05a0*/  SHF.L.U64.HI R6, R19, R6, RZ ;  /* 0x0000000613067219 */ /* 0x000fe400000102ff */
[----:B------:R-:W-:Y:S02]  /*05b0*/  LOP3.LUT P1, RZ, R4, R16, RZ, 0xc0, !PT ;  /* 0x0000001004ff7212 */ /* 0x000fe4000782c0ff */
[----:B------:R-:W-:Y:S02]  /*05c0*/  ISETP.GE.U32.AND P0, PT, R8, R11, PT ;  /* 0x0000000b0800720c */ /* 0x000fe40003f06070 */
[----:B------:R-:W-:Y:S02]  /*05d0*/  LOP3.LUT P1, RZ, R6, R17, RZ, 0xc0, P1 ;  /* 0x0000001106ff7212 */ /* 0x000fe4000082c0ff */
[----:B------:R-:W-:Y:S02]  /*05e0*/  ISETP.GE.U32.AND.EX P0, PT, R10, R9, PT, P0 ;  /* 0x000000090a00720c */ /* 0x000fe40003f06100 */
[----:B------:R-:W-:-:S02]  /*05f0*/  ISETP.NE.AND P2, PT, R7, -0x40, PT ;  /* 0xffffffc00700780c */ /* 0x000fc40003f45270 */
        /* <DEDUP_REMOVED lines=9> */
[----:B------:R-:W-:-:S07]  /*0690*/  ISETP.NE.U32.AND P1, PT, R11, RZ, PT ;  /* 0x000000ff0b00720c */ /* 0x000fce0003f25070 */
[----:B0-----:R-:W0:Y:S02]  /*06a0*/  MUFU.RCP R10, R10 ;  /* 0x0000000a000a7308 */ /* 0x001e240000001000 */
[----:B0-----:R-:W-:-:S06]  /*06b0*/  VIADD R8, R10, 0xffffffe ;  /* 0x0ffffffe0a087836 */ /* 0x001fcc0000000000 */
[----:B------:R0:W3:Y:S02]  /*06c0*/  F2I.FTZ.U32.TRUNC.NTZ R9, R8 ;  /* 0x0000000800097305 */ /* 0x0000e4000021f000 */
[----:B0-----:R-:W-:Y:S02]  /*06d0*/  IMAD.MOV.U32 R8, RZ, RZ, RZ ;  /* 0x000000ffff087224 */ /* 0x001fe400078e00ff */
[----:B---3--:R-:W-:-:S04]  /*06e0*/  IMAD.MOV R6, RZ, RZ, -R9 ;  /* 0x000000ffff067224 */ /* 0x008fc800078e0a09 */
[----:B------:R-:W-:-:S04]  /*06f0*/  IMAD R19, R6, R11, RZ ;  /* 0x0000000b06137224 */ /* 0x000fc800078e02ff */
[----:B------:R-:W-:-:S06]  /*0700*/  IMAD.HI.U32 R19, R9, R19, R8 ;  /* 0x0000001309137227 */ /* 0x000fcc00078e0008 */
[----:B------:R-:W-:-:S04]  /*0710*/  IMAD.HI.U32 R6, R19, R4, RZ ;  /* 0x0000000413067227 */ /* 0x000fc800078e00ff */
[----:B------:R-:W-:Y:S02]  /*0720*/  IMAD.MOV R6, RZ, RZ, -R6 ;  /* 0x000000ffff067224 */ /* 0x000fe400078e0a06 */
[----:B------:R-:W-:Y:S02]  /*0730*/  IMAD.MOV.U32 R19, RZ, RZ, RZ ;  /* 0x000000ffff137224 */ /* 0x000fe400078e00ff */
[----:B------:R-:W-:-:S05]  /*0740*/  IMAD R18, R11, R6, R4 ;  /* 0x000000060b127224 */ /* 0x000fca00078e0204 */
[----:B------:R-:W-:-:S13]  /*0750*/  ISETP.GE.U32.AND P0, PT, R18, R11, PT ;  /* 0x0000000b1200720c */ /* 0x000fda0003f06070 */
[----:B------:R-:W-:-:S05]  /*0760*/  @P0 IMAD.IADD R18, R18, 0x1, -R11 ;  /* 0x0000000112120824 */ /* 0x000fca00078e0a0b */
[----:B------:R-:W-:-:S13]  /*0770*/  ISETP.GE.U32.AND P0, PT, R18, R11, PT ;  /* 0x0000000b1200720c */ /* 0x000fda0003f06070 */
[----:B------:R-:W-:Y:S01]  /*0780*/  @P0 IMAD.IADD R18, R18, 0x1, -R11 ;  /* 0x0000000112120824 */ /* 0x000fe200078e0a0b */
[----:B------:R-:W-:Y:S01]  /*0790*/  @!P1 LOP3.LUT R18, RZ, R11, RZ, 0x33, !PT ;  /* 0x0000000bff129212 */ /* 0x000fe200078e33ff */
[----:B------:R-:W-:Y:S06]  /*07a0*/  BRA `(.L_x_146) ;  /* 0x0000000000147947 */ /* 0x000fec0003800000 */
.L_x_145:
[----:B------:R-:W-:Y:S01]  /*07b0*/  IMAD.MOV.U32 R9, RZ, RZ, R6 ;  /* 0x000000ffff097224 */ /* 0x000fe200078e0006 */
[----:B------:R-:W-:-:S07]  /*07c0*/  MOV R6, 0x7e0 ;  /* 0x000007e000067802 */ /* 0x000fce0000000f00 */
[----:B-12---:R-:W-:Y:S05]  /*07d0*/  CALL.REL.NOINC `($__internal_3_$__cuda_sm20_rem_u64) ;  /* 0x0000001800fc7944 */ /* 0x006fea0003c00000 */
[----:B------:R-:W-:Y:S02]  /*07e0*/  IMAD.MOV.U32 R18, RZ, RZ, R8 ;  /* 0x000000ffff127224 */ /* 0x000fe400078e0008 */
[----:B------:R-:W-:-:S07]  /*07f0*/  IMAD.MOV.U32 R19, RZ, RZ, R9 ;  /* 0x000000ffff137224 */ /* 0x000fce00078e0009 */
.L_x_146:
[----:B------:R-:W-:Y:S01]  /*0800*/  IADD3 R4, P0, PT, R18, R20, RZ ;  /* 0x0000001412047210 */ /* 0x000fe20007f1e0ff */
[----:B------:R-:W-:Y:S01]  /*0810*/  IMAD.U32 R9, RZ, RZ, UR9 ;  /* 0x00000009ff097e24 */ /* 0x000fe2000f8e00ff */
[----:B------:R-:W-:-:S03]  /*0820*/  MOV R11, UR8 ;  /* 0x00000008000b7c02 */ /* 0x000fc60008000f00 */
[----:B------:R-:W-:Y:S01]  /*0830*/  IMAD.X R18, R19, 0x1, R21, P0 ;  /* 0x0000000113127824 */ /* 0x000fe200000e0615 */
[----:B------:R-:W-:-:S04]  /*0840*/  ISETP.GE.U32.AND P0, PT, R4, R11, PT ;  /* 0x0000000b0400720c */ /* 0x000fc80003f06070 */
[----:B------:R-:W-:-:S04]  /*0850*/  ISETP.GE.U32.AND.EX P0, PT, R18, R9, PT, P0 ;  /* 0x000000091200720c */ /* 0x000fc80003f06100 */
[----:B------:R-:W-:Y:S02]  /*0860*/  SEL R20, R11, RZ, P0 ;  /* 0x000000ff0b147207 */ /* 0x000fe40000000000 */
[----:B------:R-:W-:Y:S02]  /*0870*/  SEL R21, R9, RZ, P0 ;  /* 0x000000ff09157207 */ /* 0x000fe40000000000 */
[----:B------:R-:W-:-:S05]  /*0880*/  IADD3 R20, P1, PT, -R20, R4, RZ ;  /* 0x0000000414147210 */ /* 0x000fca0007f3e1ff */
[----:B------:R-:W-:-:S08]  /*0890*/  IMAD.X R21, R18, 0x1, ~R21, P1 ;  /* 0x0000000112157824 */ /* 0x000fd000008e0e15 */
.L_x_144:
[----:B------:R-:W-:Y:S05]  /*08a0*/  BSYNC.RECONVERGENT B1 ;  /* 0x0000000000017941 */ /* 0x000fea0003800200 */
.L_x_143:
        /* <DEDUP_REMOVED lines=16> */
[----:B------:R-:W-:Y:S01]  /*09b0*/  LOP3.LUT R9, R6, R9, RZ, 0xfc, !PT ;  /* 0x0000000906097212 */ /* 0x000fe200078efcff */
[----:B------:R-:W-:Y:S03]  /*09c0*/  BSSY.RECONVERGENT B2, `(.L_x_149) ;  /* 0x000001b000027945 */ /* 0x000fe60003800200 */
        /* <DEDUP_REMOVED lines=18> */
[-C--:B------:R-:W-:Y:S02]  /*0af0*/  @P0 IADD3 R18, PT, PT, R18, -R11.reuse, RZ ;  /* 0x8000000b12120210 */ /* 0x080fe40007ffe0ff */
[----:B------:R-:W-:Y:S01]  /*0b00*/  @!P1 LOP3.LUT R18, RZ, R11, RZ, 0x33, !PT ;  /* 0x0000000bff129212 */ /* 0x000fe200078e33ff */
[----:B------:R-:W-:Y:S06]  /*0b10*/  BRA `(.L_x_151) ;  /* 0x0000000000147947 */ /* 0x000fec0003800000 */
.L_x_150:
[----:B------:R-:W-:Y:S01]  /*0b20*/  IMAD.MOV.U32 R9, RZ, RZ, R6 ;  /* 0x000000ffff097224 */ /* 0x000fe200078e0006 */
[----:B------:R-:W-:-:S07]  /*0b30*/  MOV R6, 0xb50 ;  /* 0x00000b5000067802 */ /* 0x000fce0000000f00 */
[----:B-12---:R-:W-:Y:S05]  /*0b40*/  CALL.REL.NOINC `($__internal_3_$__cuda_sm20_rem_u64) ;  /* 0x0000001800207944 */ /* 0x006fea0003c00000 */
[----:B------:R-:W-:Y:S02]  /*0b50*/  IMAD.MOV.U32 R18, RZ, RZ, R8 ;  /* 0x000000ffff127224 */ /* 0x000fe400078e0008 */
[----:B------:R-:W-:-:S07]  /*0b60*/  IMAD.MOV.U32 R19, RZ, RZ, R9 ;  /* 0x000000ffff137224 */ /* 0x000fce00078e0009 */
.L_x_151:
[----:B------:R-:W-:Y:S05]  /*0b70*/  BSYNC.RECONVERGENT B2 ;  /* 0x0000000000027941 */ /* 0x000fea0003800200 */
.L_x_149:
[----:B------:R-:W-:Y:S01]  /*0b80*/  IADD3 R4, P0, PT, R18, R20, RZ ;  /* 0x0000001412047210 */ /* 0x000fe20007f1e0ff */
[----:B------:R-:W-:Y:S02]  /*0b90*/  IMAD.U32 R11, RZ, RZ, UR8 ;  /* 0x00000008ff0b7e24 */ /* 0x000fe4000f8e00ff */
[----:B------:R-:W-:Y:S02]  /*0ba0*/  IMAD.U32 R9, RZ, RZ, UR9 ;  /* 0x00000009ff097e24 */ /* 0x000fe4000f8e00ff */
[----:B------:R-:W-:Y:S01]  /*0bb0*/  IMAD.X R18, R19, 0x1, R21, P0 ;  /* 0x0000000113127824 */ /* 0x000fe200000e0615 */
[----:B------:R-:W-:-:S04]  /*0bc0*/  ISETP.GE.U32.AND P0, PT, R4, R11, PT ;  /* 0x0000000b0400720c */ /* 0x000fc80003f06070 */
[----:B------:R-:W-:-:S04]  /*0bd0*/  ISETP.GE.U32.AND.EX P0, PT, R18, R9, PT, P0 ;  /* 0x000000091200720c */ /* 0x000fc80003f06100 */
[----:B------:R-:W-:Y:S02]  /*0be0*/  SEL R20, R11, RZ, P0 ;  /* 0x000000ff0b147207 */ /* 0x000fe40000000000 */
[----:B------:R-:W-:Y:S02]  /*0bf0*/  SEL R21, R9, RZ, P0 ;  /* 0x000000ff09157207 */ /* 0x000fe40000000000 */
[----:B------:R-:W-:-:S05]  /*0c00*/  IADD3 R20, P1, PT, -R20, R4, RZ ;  /* 0x0000000414147210 */ /* 0x000fca0007f3e1ff */
[----:B------:R-:W-:-:S08]  /*0c10*/  IMAD.X R21, R18, 0x1, ~R21, P1 ;  /* 0x0000000112157824 */ /* 0x000fd000008e0e15 */
.L_x_148:
[----:B------:R-:W-:Y:S05]  /*0c20*/  BSYNC.RECONVERGENT B1 ;  /* 0x0000000000017941 */ /* 0x000fea0003800200 */
.L_x_147:
        /* <DEDUP_REMOVED lines=39> */
.L_x_155:
[----:B------:R-:W-:Y:S01]  /*0ea0*/  IMAD.MOV.U32 R9, RZ, RZ, R6 ;  /* 0x000000ffff097224 */ /* 0x000fe200078e0006 */
[----:B------:R-:W-:-:S07]  /*0eb0*/  MOV R6, 0xed0 ;  /* 0x00000ed000067802 */ /* 0x000fce0000000f00 */
[----:B-12---:R-:W-:Y:S05]  /*0ec0*/  CALL.REL.NOINC `($__internal_3_$__cuda_sm20_rem_u64) ;  /* 0x0000001400407944 */ /* 0x006fea0003c00000 */
[----:B------:R-:W-:Y:S02]  /*0ed0*/  IMAD.MOV.U32 R18, RZ, RZ, R8 ;  /* 0x000000ffff127224 */ /* 0x000fe400078e0008 */
[----:B------:R-:W-:-:S07]  /*0ee0*/  IMAD.MOV.U32 R19, RZ, RZ, R9 ;  /* 0x000000ffff137224 */ /* 0x000fce00078e0009 */
.L_x_156:
[----:B------:R-:W-:Y:S05]  /*0ef0*/  BSYNC.RECONVERGENT B2 ;  /* 0x0000000000027941 */ /* 0x000fea0003800200 */
.L_x_154:
        /* <DEDUP_REMOVED lines=10> */
.L_x_153:
[----:B------:R-:W-:Y:S05]  /*0fa0*/  BSYNC.RECONVERGENT B1 ;  /* 0x0000000000017941 */ /* 0x000fea0003800200 */
.L_x_152:
        /* <DEDUP_REMOVED lines=39> */
.L_x_160:
[----:B------:R-:W-:Y:S01]  /*1220*/  IMAD.MOV.U32 R9, RZ, RZ, R6 ;  /* 0x000000ffff097224 */ /* 0x000fe200078e0006 */
[----:B------:R-:W-:-:S07]  /*1230*/  MOV R6, 0x1250 ;  /* 0x0000125000067802 */ /* 0x000fce0000000f00 */
[----:B-12---:R-:W-:Y:S05]  /*1240*/  CALL.REL.NOINC `($__internal_3_$__cuda_sm20_rem_u64) ;  /* 0x0000001000607944 */ /* 0x006fea0003c00000 */
[----:B------:R-:W-:Y:S02]  /*1250*/  IMAD.MOV.U32 R18, RZ, RZ, R8 ;  /* 0x000000ffff127224 */ /* 0x000fe400078e0008 */
[----:B------:R-:W-:-:S07]  /*1260*/  IMAD.MOV.U32 R19, RZ, RZ, R9 ;  /* 0x000000ffff137224 */ /* 0x000fce00078e0009 */
.L_x_161:
[----:B------:R-:W-:Y:S05]  /*1270*/  BSYNC.RECONVERGENT B2 ;  /* 0x0000000000027941 */ /* 0x000fea0003800200 */
.L_x_159:
        /* <DEDUP_REMOVED lines=10> */
.L_x_158:
[----:B------:R-:W-:Y:S05]  /*1320*/  BSYNC.RECONVERGENT B1 ;  /* 0x0000000000017941 */ /* 0x000fea0003800200 */
.L_x_157:
        /* <DEDUP_REMOVED lines=39> */
.L_x_165:
[----:B------:R-:W-:Y:S01]  /*15a0*/  IMAD.MOV.U32 R9, RZ, RZ, R6 ;  /* 0x000000ffff097224 */ /* 0x000fe200078e0006 */
[----:B------:R-:W-:-:S07]  /*15b0*/  MOV R6, 0x15d0 ;  /* 0x000015d000067802 */ /* 0x000fce0000000f00 */
[----:B-12---:R-:W-:Y:S05]  /*15c0*/  CALL.REL.NOINC `($__internal_3_$__cuda_sm20_rem_u64) ;  /* 0x0000000c00807944 */ /* 0x006fea0003c00000 */
[----:B------:R-:W-:Y:S02]  /*15d0*/  IMAD.MOV.U32 R18, RZ, RZ, R8 ;  /* 0x000000ffff127224 */ /* 0x000fe400078e0008 */
[----:B------:R-:W-:-:S07]  /*15e0*/  IMAD.MOV.U32 R19, RZ, RZ, R9 ;  /* 0x000000ffff137224 */ /* 0x000fce00078e0009 */
.L_x_166:
[----:B------:R-:W-:Y:S05]  /*15f0*/  BSYNC.RECONVERGENT B2 ;  /* 0x0000000000027941 */ /* 0x000fea0003800200 */
.L_x_164:
        /* <DEDUP_REMOVED lines=10> */
.L_x_163:
[----:B------:R-:W-:Y:S05]  /*16a0*/  BSYNC.RECONVERGENT B1 ;  /* 0x0000000000017941 */ /* 0x000fea0003800200 */
.L_x_162:
        /* <DEDUP_REMOVED lines=39> */
.L_x_170:
[----:B------:R-:W-:Y:S01]  /*1920*/  IMAD.MOV.U32 R9, RZ, RZ, R6 ;  /* 0x000000ffff097224 */ /* 0x000fe200078e0006 */
[----:B------:R-:W-:-:S07]  /*1930*/  MOV R6, 0x1950 ;  /* 0x0000195000067802 */ /* 0x000fce0000000f00 */
[----:B-12---:R-:W-:Y:S05]  /*1940*/  CALL.REL.NOINC `($__internal_3_$__cuda_sm20_rem_u64) ;  /* 0x0000000800a07944 */ /* 0x006fea0003c00000 */
[----:B------:R-:W-:Y:S02]  /*1950*/  IMAD.MOV.U32 R18, RZ, RZ, R8 ;  /* 0x000000ffff127224 */ /* 0x000fe400078e0008 */
[----:B------:R-:W-:-:S07]  /*1960*/  IMAD.MOV.U32 R19, RZ, RZ, R9 ;  /* 0x000000ffff137224 */ /* 0x000fce00078e0009 */
.L_x_171:
[----:B------:R-:W-:Y:S05]  /*1970*/  BSYNC.RECONVERGENT B2 ;  /* 0x0000000000027941 */ /* 0x000fea0003800200 */
.L_x_169:
        /* <DEDUP_REMOVED lines=10> */
.L_x_168:
[----:B------:R-:W-:Y:S05]  /*1a20*/  BSYNC.RECONVERGENT B1 ;  /* 0x0000000000017941 */ /* 0x000fea0003800200 */
.L_x_167:
        /* <DEDUP_REMOVED lines=39> */
.L_x_175:
[----:B------:R-:W-:Y:S01]  /*1ca0*/  IMAD.MOV.U32 R9, RZ, RZ, R6 ;  /* 0x000000ffff097224 */ /* 0x000fe200078e0006 */
[----:B------:R-:W-:-:S07]  /*1cb0*/  MOV R6, 0x1cd0 ;  /* 0x00001cd000067802 */ /* 0x000fce0000000f00 */
[----:B-12---:R-:W-:Y:S05]  /*1cc0*/  CALL.REL.NOINC `($__internal_3_$__cuda_sm20_rem_u64) ;  /* 0x0000000400c07944 */ /* 0x006fea0003c00000 */
[----:B------:R-:W-:Y:S02]  /*1cd0*/  IMAD.MOV.U32 R18, RZ, RZ, R8 ;  /* 0x000000ffff127224 */ /* 0x000fe400078e0008 */
[----:B------:R-:W-:-:S07]  /*1ce0*/  IMAD.MOV.U32 R19, RZ, RZ, R9 ;  /* 0x000000ffff137224 */ /* 0x000fce00078e0009 */
.L_x_176:
[----:B------:R-:W-:Y:S05]  /*1cf0*/  BSYNC.RECONVERGENT B2 ;  /* 0x0000000000027941 */ /* 0x000fea0003800200 */
.L_x_174:
        /* <DEDUP_REMOVED lines=10> */
.L_x_173:
[----:B------:R-:W-:Y:S05]  /*1da0*/  BSYNC.RECONVERGENT B1 ;  /* 0x0000000000017941 */ /* 0x000fea0003800200 */
.L_x_172:
        /* <DEDUP_REMOVED lines=28> */
[----:B------:R-:W-:Y:S01]  /*1f70*/  IMAD.HI.U32 R6, R19, R4, RZ ;  /* 0x0000000413067227 */ /* 0x000fe200078e00ff */
[----:B------:R-:W-:-:S03]  /*1f80*/  MOV R19, RZ ;  /* 0x000000ff00137202 */ /* 0x000fc60000000f00 */
        /* <DEDUP_REMOVED lines=8> */
.L_x_180:
[----:B------:R-:W-:Y:S01]  /*2010*/  IMAD.MOV.U32 R9, RZ, RZ, R10 ;  /* 0x000000ffff097224 */ /* 0x000fe200078e000a */
[----:B------:R-:W-:-:S07]  /*2020*/  MOV R6, 0x2040 ;  /* 0x0000204000067802 */ /* 0x000fce0000000f00 */
[----:B-12---:R-:W-:Y:S05]  /*2030*/  CALL.REL.NOINC `($__internal_3_$__cuda_sm20_rem_u64) ;  /* 0x0000000000e47944 */ /* 0x006fea0003c00000 */
[----:B------:R-:W-:Y:S02]  /*2040*/  IMAD.MOV.U32 R18, RZ, RZ, R8 ;  /* 0x000000ffff127224 */ /* 0x000fe400078e0008 */
[----:B------:R-:W-:-:S07]  /*2050*/  IMAD.MOV.U32 R19, RZ, RZ, R9 ;  /* 0x000000ffff137224 */ /* 0x000fce00078e0009 */
.L_x_181:
[----:B------:R-:W-:Y:S05]  /*2060*/  BSYNC.RECONVERGENT B2 ;  /* 0x0000000000027941 */ /* 0x000fea0003800200 */
.L_x_179:
        /* <DEDUP_REMOVED lines=10> */
.L_x_178:
[----:B------:R-:W-:Y:S05]  /*2110*/  BSYNC.RECONVERGENT B1 ;  /* 0x0000000000017941 */ /* 0x000fea0003800200 */
.L_x_177:
[----:B------:R-:W-:Y:S01]  /*2120*/  VIADD R5, R5, 0xfffffff8 ;  /* 0xfffffff805057836 */ /* 0x000fe20000000000 */
[----:B------:R-:W-:Y:S06]  /*2130*/  @P2 BRA `(.L_x_182) ;  /* 0xffffffe000f42947 */ /* 0x000fec000383ffff */
[----:B------:R-:W-:Y:S01]  /*2140*/  LOP3.LUT R9, R0, R9, RZ, 0xfc, !PT ;  /* 0x0000000900097212 */ /* 0x000fe200078efcff */
[----:B------:R-:W-:Y:S03]  /*2150*/  BSSY.RECONVERGENT B1, `(.L_x_183) ;  /* 0x000001a000017945 */ /* 0x000fe60003800200 */
[----:B------:R-:W-:-:S13]  /*2160*/  ISETP.NE.U32.AND P0, PT, R9, RZ, PT ;  /* 0x000000ff0900720c */ /* 0x000fda0003f05070 */
[----:B------:R-:W-:Y:S05]  /*2170*/  @P0 BRA `(.L_x_184) ;  /* 0x00000000004c0947 */ /* 0x000fea0003800000 */
[----:B------:R-:W0:Y:S01]  /*2180*/  I2F.U32.RP R4, R11 ;  /* 0x0000000b00047306 */ /* 0x000e220000209000 */
[----:B------:R-:W-:Y:S01]  /*2190*/  ISETP.NE.U32.AND P1, PT, R11, RZ, PT ;  /* 0x000000ff0b00720c */ /* 0x000fe20003f25070 */
[----:B------:R-:W-:-:S06]  /*21a0*/  IMAD.MOV.U32 R9, RZ, RZ, RZ ;  /* 0x000000ffff097224 */ /* 0x000fcc00078e00ff */
[----:B0-----:R-:W1:Y:S02]  /*21b0*/  MUFU.RCP R4, R4 ;  /* 0x0000000400047308 */ /* 0x001e640000001000 */
[----:B-1----:R-:W-:-:S06]  /*21c0*/  VIADD R2, R4, 0xffffffe ;  /* 0x0ffffffe04027836 */ /* 0x002fcc0000000000 */
[----:B--2---:R0:W1:Y:S02]  /*21d0*/  F2I.FTZ.U32.TRUNC.NTZ R3, R2 ;  /* 0x0000000200037305 */ /* 0x004064000021f000 */
[----:B0-----:R-:W-:Y:S02]  /*21e0*/  IMAD.MOV.U32 R2, RZ, RZ, RZ ;  /* 0x000000ffff027224 */ /* 0x001fe400078e00ff */
[----:B-1----:R-:W-:-:S04]  /*21f0*/  IMAD.MOV R0, RZ, RZ, -R3 ;  /* 0x000000ffff007224 */ /* 0x002fc800078e0a03 */
[----:B------:R-:W-:-:S04]  /*2200*/  IMAD R5, R0, R11, RZ ;  /* 0x0000000b00057224 */ /* 0x000fc800078e02ff */
        /* <DEDUP_REMOVED lines=10> */
.L_x_184:
[----:B------:R-:W-:Y:S01]  /*22b0*/  IMAD.MOV.U32 R4, RZ, RZ, R14 ;  /* 0x000000ffff047224 */ /* 0x000fe200078e000e */
[----:B------:R-:W-:Y:S01]  /*22c0*/  MOV R6, 0x22f0 ;  /* 0x000022f000067802 */ /* 0x000fe20000000f00 */
[----:B------:R-:W-:-:S07]  /*22d0*/  IMAD.MOV.U32 R9, RZ, RZ, R0 ;  /* 0x000000ffff097224 */ /* 0x000fce00078e0000 */
[----:B-12---:R-:W-:Y:S05]  /*22e0*/  CALL.REL.NOINC `($__internal_3_$__cuda_sm20_rem_u64) ;  /* 0x0000000000387944 */ /* 0x006fea0003c00000 */
.L_x_185:
[----:B------:R-:W-:Y:S05]  /*22f0*/  BSYNC.RECONVERGENT B1 ;  /* 0x0000000000017941 */ /* 0x000fea0003800200 */
.L_x_183:
[----:B------:R-:W0:Y:S01]  /*2300*/  LDC.64 R4, c[0x0][0x398] ;  /* 0x0000e600ff047b82 */ /* 0x000e220000000a00 */
[----:B------:R-:W-:-:S05]  /*2310*/  IADD3 R3, P0, PT, R8, R20, RZ ;  /* 0x0000001408037210 */ /* 0x000fca0007f1e0ff */
[----:B------:R-:W-:Y:S01]  /*2320*/  IMAD.X R8, R9, 0x1, R21, P0 ;  /* 0x0000000109087824 */ /* 0x000fe200000e0615 */
[----:B0-----:R-:W-:-:S04]  /*2330*/  ISETP.GE.U32.AND P0, PT, R3, R4, PT ;  /* 0x000000040300720c */ /* 0x001fc80003f06070 */
[----:B------:R-:W-:-:S04]  /*2340*/  ISETP.GE.U32.AND.EX P0, PT, R8, R5, PT, P0 ;  /* 0x000000050800720c */ /* 0x000fc80003f06100 */
[----:B------:R-:W-:-:S04]  /*2350*/  SEL R0, R4, RZ, P0 ;  /* 0x000000ff04007207 */ /* 0x000fc80000000000 */
[----:B------:R-:W-:Y:S02]  /*2360*/  IADD3 R14, P1, PT, -R0, R3, RZ ;  /* 0x00000003000e7210 */ /* 0x000fe40007f3e1ff */
[----:B------:R-:W-:-:S05]  /*2370*/  SEL R0, R5, RZ, P0 ;  /* 0x000000ff05007207 */ /* 0x000fca0000000000 */
[----:B------:R-:W-:-:S07]  /*2380*/  IMAD.X R3, R8, 0x1, ~R0, P1 ;  /* 0x0000000108037824 */ /* 0x000fce00008e0e00 */
.L_x_137:
[----:B------:R-:W-:Y:S05]  /*2390*/  BSYNC.RECONVERGENT B0 ;  /* 0x0000000000007941 */ /* 0x000fea0003800200 */
.L_x_135:
[----:B------:R-:W-:-:S05]  /*23a0*/  IMAD.MOV.U32 R2, RZ, RZ, R14 ;  /* 0x000000ffff027224 */ /* 0x000fca00078e000e */
[----:B------:R-:W-:Y:S01]  /*23b0*/  STG.E.64 desc[UR4][R12.64], R2 ;  /* 0x000000020c007986 */ /* 0x000fe2000c101b04 */
[----:B------:R-:W-:Y:S05]  /*23c0*/  EXIT ;  /* 0x000000000000794d */ /* 0x000fea0003800000 */
        .weak           $__internal_3_$__cuda_sm20_rem_u64
        .type           $__internal_3_$__cuda_sm20_rem_u64,@function
        .size           $__internal_3_$__cuda_sm20_rem_u64,(.L_x_354 - $__internal_3_$__cuda_sm20_rem_u64)
$__internal_3_$__cuda_sm20_rem_u64:
        /* <DEDUP_REMOVED lines=14> */
[----:B------:R-:W-:Y:S01]  /*24b0*/  IMAD.HI.U32 R19, P1, R11, R19, R22 ;  /* 0x000000130b137227 */ /* 0x000fe20007820016 */
[----:B------:R-:W-:-:S04]  /*24c0*/  IADD3.X R11, PT, PT, R8, R11, RZ, P0, !PT ;  /* 0x0000000b080b7210 */ /* 0x000fc800007fe4ff */
        /* <DEDUP_REMOVED lines=28> */
[----:B------:R-:W-:Y:S01]  /*2690*/  ISETP.GE.U32.AND P0, PT, R19, R2, PT ;  /* 0x000000021300720c */ /* 0x000fe20003f06070 */
[----:B------:R-:W-:Y:S02]  /*26a0*/  IMAD.MOV.U32 R10, RZ, RZ, R6 ;  /* 0x000000ffff0a7224 */ /* 0x000fe400078e0006 */
[----:B------:R-:W-:Y:S01]  /*26b0*/  IMAD.X R4, R9, 0x1, ~R4, P1 ;  /* 0x0000000109047824 */ /* 0x000fe200008e0e04 */
[----:B------:R-:W-:Y:S01]  /*26c0*/  IADD3 R8, P1, PT, -R2, R19, RZ ;  /* 0x0000001302087210 */ /* 0x000fe20007f3e1ff */
[----:B------:R-:W-:-:S03]  /*26d0*/  IMAD.MOV.U32 R11, RZ, RZ, 0x0 ;  /* 0x00000000ff0b7424 */ /* 0x000fc600078e00ff */
        /* <DEDUP_REMOVED lines=14> */
[----:B------:R-:W-:Y:S06]  /*27c0*/  RET.REL.NODEC R10 `(ntt_scalar_multiply) ;  /* 0xffffffd80a0c7950 */ /* 0x000fec0003c3ffff */
.L_x_186:
        /* <DEDUP_REMOVED lines=11> */
.L_x_354:


//--------------------- .text.ntt_pointwise_multiply --------------------------
	.section	.text.ntt_pointwise_multiply,"ax",@progbits
	.align	128
        .global         ntt_pointwise_multiply
        .type           ntt_pointwise_multiply,@function
        .size           ntt_pointwise_multiply,(.L_x_355 - ntt_pointwise_multiply)
        .other          ntt_pointwise_multiply,@"STO_CUDA_ENTRY STV_DEFAULT"
ntt_pointwise_multiply:
.text.ntt_pointwise_multiply:
        /* <DEDUP_REMOVED lines=10> */
[----:B------:R-:W2:Y:S06]  /*00a0*/  LDCU.64 UR8, c[0x0][0x3a0] ;  /* 0x00007400ff0877ac */ /* 0x000eac0008000a00 */
[----:B------:R-:W3:Y:S01]  /*00b0*/  LDC.64 R8, c[0x0][0x388] ;  /* 0x0000e200ff087b82 */ /* 0x000ee20000000a00 */
[----:B0-----:R-:W-:-:S06]  /*00c0*/  IMAD.WIDE.U32 R4, R7, 0x8, R4 ;  /* 0x0000000807047825 */ /* 0x001fcc00078e0004 */
[----:B-1----:R-:W4:Y:S01]  /*00d0*/  LDG.E.64 R4, desc[UR4][R4.64] ;  /* 0x0000000404047981 */ /* 0x002f22000c1e1b00 */
[----:B---3--:R-:W-:-:S06]  /*00e0*/  IMAD.WIDE.U32 R8, R7, 0x8, R8 ;  /* 0x0000000807087825 */ /* 0x008fcc00078e0008 */
[----:B------:R-:W4:Y:S01]  /*00f0*/  LDG.E.64 R8, desc[UR4][R8.64] ;  /* 0x0000000408087981 */ /* 0x000f22000c1e1b00 */
        /* <DEDUP_REMOVED lines=14> */
[----:B--2---:R-:W-:Y:S05]  /*01e0*/  @P0 BRA `(.L_x_188) ;  /* 0x0000000000540947 */ /* 0x004fea0003800000 */
[----:B------:R-:W0:Y:S01]  /*01f0*/  LDC.64 R10, c[0x0][0x3a0] ;  /* 0x0000e800ff0a7b82 */ /* 0x000e220000000a00 */
[----:B------:R-:W-:Y:S02]  /*0200*/  IMAD.MOV.U32 R4, RZ, RZ, R14 ;  /* 0x000000ffff047224 */ /* 0x000fe400078e000e */
        /* <DEDUP_REMOVED lines=8> */
.L_x_191:
        /* <DEDUP_REMOVED lines=8> */
.L_x_190:
[----:B------:R-:W-:Y:S02]  /*0310*/  IMAD.MOV.U32 R4, RZ, RZ, R0 ;  /* 0x000000ffff047224 */ /* 0x000fe400078e0000 */
[----:B------:R-:W-:Y:S01]  /*0320*/  IMAD.MOV.U32 R5, RZ, RZ, R2 ;  /* 0x000000ffff057224 */ /* 0x000fe200078e0002 */
[----:B------:R-:W-:Y:S06]  /*0330*/  BRA `(.L_x_189) ;  /* 0x0000001c00f47947 */ /* 0x000fec0003800000 */
.L_x_188:
        /* <DEDUP_REMOVED lines=27> */
.L_x_193:
[----:B------:R-:W-:Y:S01]  /*04f0*/  IMAD.MOV.U32 R4, RZ, RZ, R2 ;  /* 0x000000ffff047224 */ /* 0x000fe200078e0002 */
[----:B------:R-:W-:-:S07]  /*0500*/  MOV R10, 0x520 ;  /* 0x00000520000a7802 */ /* 0x000fce0000000f00 */
[----:B-12---:R-:W-:Y:S05]  /*0510*/  CALL.REL.NOINC `($__internal_4_$__cuda_sm20_rem_u64) ;  /* 0x0000001c00907944 */ /* 0x006fea0003c00000 */
[----:B------:R-:W-:Y:S02]  /*0520*/  IMAD.MOV.U32 R12, RZ, RZ, R16 ;  /* 0x000000ffff0c7224 */ /* 0x000fe400078e0010 */
[----:B------:R-:W-:-:S07]  /*0530*/  IMAD.MOV.U32 R13, RZ, RZ, R17 ;  /* 0x000000ffff0d7224 */ /* 0x000fce00078e0011 */
.L_x_194:
[----:B------:R-:W-:Y:S05]  /*0540*/  BSYNC.RECONVERGENT B1 ;  /* 0x0000000000017941 */ /* 0x000fea0003800200 */
.L_x_192:
[----:B------:R-:W-:Y:S02]  /*0550*/  IMAD.MOV.U32 R11, RZ, RZ, RZ ;  /* 0x000000ffff0b7224 */ /* 0x000fe400078e00ff */
[----:B------:R-:W-:Y:S02]  /*0560*/  IMAD.MOV.U32 R20, RZ, RZ, RZ ;  /* 0x000000ffff147224 */ /* 0x000fe400078e00ff */
[----:B------:R-:W-:Y:S02]  /*0570*/  IMAD.MOV.U32 R2, RZ, RZ, 0x38 ;  /* 0x00000038ff027424 */ /* 0x000fe400078e00ff */
[----:B------:R-:W-:-:S07]  /*0580*/  IMAD.MOV.U32 R0, RZ, RZ, RZ ;  /* 0x000000ffff007224 */ /* 0x000fce00078e00ff */
.L_x_234:
[C---:B------:R-:W-:Y:S01]  /*0590*/  SHF.L.U64.HI R17, R11.reuse, 0x1, R20 ;  /* 0x000000010b117819 */ /* 0x040fe20000010214 */
[----:B------:R-:W-:Y:S02]  /*05a0*/  IMAD.SHL.U32 R16, R11, 0x2, RZ ;  /* 0x000000020b107824 */ /* 0x000fe400078e00ff */
[----:B------:R-:W-:Y:S02]  /*05b0*/  HFMA2 R11, -RZ, RZ, 0, 5.9604644775390625e-08 ;  /* 0x00000001ff0b7431 */ /* 0x000fe400000001ff */
[----:B------:R-:W-:Y:S01]  /*05c0*/  VIADD R10, R2, 0x7 ;  /* 0x00000007020a7836 */ /* 0x000fe20000000000 */
[----:B------:R-:W-:Y:S01]  /*05d0*/  BSSY.RECONVERGENT B1, `(.L_x_195) ;  /* 0x0000033000017945 */ /* 0x000fe20003800200 */
[----:B------:R-:W-:Y:S02]  /*05e0*/  IMAD.U32 R9, RZ, RZ, UR8 ;  /* 0x00000008ff097e24 */ /* 0x000fe4000f8e00ff */
[----:B------:R-:W-:Y:S02]  /*05f0*/  IMAD.U32 R3, RZ, RZ, UR9 ;  /* 0x00000009ff037e24 */ /* 0x000fe4000f8e00ff */
[----:B------:R-:W-:Y:S01]  /*0600*/  VIADD R0, R0, 0xfffffff8 ;  /* 0xfffffff800007836 */ /* 0x000fe20000000000 */
[----:B------:R-:W-:-:S02]  /*0610*/  ISETP.GE.U32.AND P0, PT, R16, R9, PT ;  /* 0x000000091000720c */ /* 0x000fc40003f06070 */
[CC--:B------:R-:W-:Y:S02]  /*0620*/  SHF.L.U32 R4, R11.reuse, R10.reuse, RZ ;  /* 0x0000000a0b047219 */ /* 0x0c0fe400000006ff */
[----:B------:R-:W-:Y:S02]  /*0630*/  SHF.L.U64.HI R10, R11, R10, RZ ;  /* 0x0000000a0b0a7219 */ /* 0x000fe400000102ff */
[----:B------:R-:W-:Y:S02]  /*0640*/  LOP3.LUT P1, RZ, R4, R12, RZ, 0xc0, !PT ;  /* 0x0000000c04ff7212 */ /* 0x000fe4000782c0ff */
[----:B------:R-:W-:Y:S02]  /*0650*/  ISETP.GE.U32.AND.EX P0, PT, R17, R3, PT, P0 ;  /* 0x000000031100720c */ /* 0x000fe40003f06100 */
[----:B------:R-:W-:Y:S02]  /*0660*/  LOP3.LUT P1, RZ, R10, R13, RZ, 0xc0, P1 ;  /* 0x0000000d0aff7212 */ /* 0x000fe4000082c0ff */
[----:B------:R-:W-:-:S02]  /*0670*/  SEL R11, R9, RZ, P0 ;  /* 0x000000ff090b7207 */ /* 0x000fc40000000000 */
[----:B------:R-:W-:Y:S02]  /*0680*/  SEL R20, R3, RZ, P0 ;  /* 0x000000ff03147207 */ /* 0x000fe40000000000 */
[----:B------:R-:W-:Y:S02]  /*0690*/  IADD3 R11, P3, PT, -R11, R16, RZ ;  /* 0x000000100b0b7210 */ /* 0x000fe40007f7e1ff */
[----:B------:R-:W-:-:S03]  /*06a0*/  ISETP.NE.AND P2, PT, R0, -0x40, PT ;  /* 0xffffffc00000780c */ /* 0x000fc60003f45270 */
[----:B------:R-:W-:Y:S02]  /*06b0*/  IMAD.X R20, R17, 0x1, ~R20, P3 ;  /* 0x0000000111147824 */ /* 0x000fe400018e0e14 */
[----:B------:R-:W-:Y:S08]  /*06c0*/  @!P1 BRA `(.L_x_196) ;  /* 0x00000000008c9947 */ /* 0x000ff00003800000 */
[----:B------:R-:W-:-:S04]  /*06d0*/  LOP3.LUT R3, R10, R3, RZ, 0xfc, !PT ;  /* 0x000000030a037212 */ /* 0x000fc800078efcff */
[----:B------:R-:W-:-:S13]  /*06e0*/  ISETP.NE.U32.AND P0, PT, R3, RZ, PT ;  /* 0x000000ff0300720c */ /* 0x000fda0003f05070 */
[----:B------:R-:W-:Y:S05]  /*06f0*/  @P0 BRA `(.L_x_197) ;  /* 0x00000000004c0947 */ /* 0x000fea0003800000 */
[----:B------:R-:W0:Y:S01]  /*0700*/  I2F.U32.RP R10, R9 ;  /* 0x00000009000a7306 */ /* 0x000e220000209000 */
[----:B------:R-:W-:-:S07]  /*0710*/  ISETP.NE.U32.AND P1, PT, R9, RZ, PT ;  /* 0x000000ff0900720c */ /* 0x000fce0003f25070 */
[----:B0-----:R-:W0:Y:S02]  /*0720*/  MUFU.RCP R10, R10 ;  /* 0x0000000a000a7308 */ /* 0x001e240000001000 */
[----:B0-----:R-:W-:-:S06]  /*0730*/  VIADD R17, R10, 0xffffffe ;  /* 0x0ffffffe0a117836 */ /* 0x001fcc0000000000 */
[----:B------:R-:W0:Y:S02]  /*0740*/  F2I.FTZ.U32.TRUNC.NTZ R17, R17 ;  /* 0x0000001100117305 */ /* 0x000e24000021f000 */
[----:B0-----:R-:W-:-:S04]  /*0750*/  IMAD.MOV R16, RZ, RZ, -R17 ;  /* 0x000000ffff107224 */ /* 0x001fc800078e0a11 */
[----:B------:R-:W-:Y:S02]  /*0760*/  IMAD R3, R16, R9, RZ ;  /* 0x0000000910037224 */ /* 0x000fe400078e02ff */
[----:B------:R-:W-:-:S04]  /*0770*/  IMAD.MOV.U32 R16, RZ, RZ, RZ ;  /* 0x000000ffff107224 */ /* 0x000fc800078e00ff */
[----:B------:R-:W-:-:S04]  /*0780*/  IMAD.HI.U32 R3, R17, R3, R16 ;  /* 0x0000000311037227 */ /* 0x000fc800078e0010 */
[----:B------:R-:W-:Y:S02]  /*0790*/  IMAD.MOV.U32 R17, RZ, RZ, RZ ;  /* 0x000000ffff117224 */ /* 0x000fe400078e00ff */
        /* <DEDUP_REMOVED lines=9> */
.L_x_197:
[----:B------:R-:W-:Y:S01]  /*0830*/  IMAD.MOV.U32 R3, RZ, RZ, R10 ;  /* 0x000000ffff037224 */ /* 0x000fe200078e000a */
[----:B------:R-:W-:-:S07]  /*0840*/  MOV R10, 0x860 ;  /* 0x00000860000a7802 */ /* 0x000fce0000000f00 */
[----:B-12---:R-:W-:Y:S05]  /*0850*/  CALL.REL.NOINC `($__internal_4_$__cuda_sm20_rem_u64) ;  /* 0x0000001800c07944 */ /* 0x006fea0003c00000 */
.L_x_198:
        /* <DEDUP_REMOVED lines=10> */
.L_x_196:
[----:B------:R-:W-:Y:S05]  /*0900*/  BSYNC.RECONVERGENT B1 ;  /* 0x0000000000017941 */ /* 0x000fea0003800200 */
.L_x_195:
[C---:B------:R-:W-:Y:S01]  /*0910*/  SHF.L.U32 R16, R11.reuse, 0x1, RZ ;  /* 0x000000010b107819 */ /* 0x040fe200000006ff */
[----:B------:R-:W-:Y:S01]  /*0920*/  VIADD R10, R2, 0x6 ;  /* 0x00000006020a7836 */ /* 0x000fe20000000000 */
[----:B------:R-:W-:Y:S01]  /*0930*/  SHF.L.U64.HI R17, R11, 0x1, R20 ;  /* 0x000000010b117819 */ /* 0x000fe20000010214 */
[----:B------:R-:W-:Y:S01]  /*0940*/  IMAD.MOV.U32 R11, RZ, RZ, 0x1 ;  /* 0x00000001ff0b7424 */ /* 0x000fe200078e00ff */
[----:B------:R-:W-:Y:S01]  /*0950*/  ISETP.GE.U32.AND P0, PT, R16, R9, PT ;  /* 0x000000091000720c */ /* 0x000fe20003f06070 */
[----:B------:R-:W-:Y:S03]  /*0960*/  BSSY.RECONVERGENT B1, `(.L_x_199) ;  /* 0x0000030000017945 */ /* 0x000fe60003800200 */
[CC--:B------:R-:W-:Y:S02]  /*0970*/  SHF.L.U32 R4, R11.reuse, R10.reuse, RZ ;  /* 0x0000000a0b047219 */ /* 0x0c0fe400000006ff */
[----:B------:R-:W-:-:S02]  /*0980*/  SHF.L.U64.HI R10, R11, R10, RZ ;  /* 0x0000000a0b0a7219 */ /* 0x000fc400000102ff */
[----:B------:R-:W-:Y:S02]  /*0990*/  LOP3.LUT P1, RZ, R4, R12, RZ, 0xc0, !PT ;  /* 0x0000000c04ff7212 */ /* 0x000fe4000782c0ff */
[----:B------:R-:W-:Y:S02]  /*09a0*/  ISETP.GE.U32.AND.EX P0, PT, R17, R3, PT, P0 ;  /* 0x000000031100720c */ /* 0x000fe40003f06100 */
[----:B------:R-:W-:Y:S02]  /*09b0*/  LOP3.LUT P1, RZ, R10, R13, RZ, 0xc0, P1 ;  /* 0x0000000d0aff7212 */ /* 0x000fe4000082c0ff */
[----:B------:R-:W-:Y:S02]  /*09c0*/  SEL R11, R9, RZ, P0 ;  /* 0x000000ff090b7207 */ /* 0x000fe40000000000 */
[----:B------:R-:W-:Y:S02]  /*09d0*/  SEL R20, R3, RZ, P0 ;  /* 0x000000ff03147207 */ /* 0x000fe40000000000 */
[----:B------:R-:W-:-:S05]  /*09e0*/  IADD3 R11, P3, PT, -R11, R16, RZ ;  /* 0x000000100b0b7210 */ /* 0x000fca0007f7e1ff */
[----:B------:R-:W-:Y:S02]  /*09f0*/  IMAD.X R20, R17, 0x1, ~R20, P3 ;  /* 0x0000000111147824 */ /* 0x000fe400018e0e14 */
[----:B------:R-:W-:Y:S06]  /*0a00*/  @!P1 BRA `(.L_x_200) ;  /* 0x0000000000949947 */ /* 0x000fec0003800000 */
        /* <DEDUP_REMOVED lines=23> */
.L_x_202:
[----:B------:R-:W-:Y:S01]  /*0b80*/  IMAD.MOV.U32 R3, RZ, RZ, R10 ;  /* 0x000000ffff037224 */ /* 0x000fe200078e000a */
[----:B------:R-:W-:-:S07]  /*0b90*/  MOV R10, 0xbb0 ;  /* 0x00000bb0000a7802 */ /* 0x000fce0000000f00 */
[----:B-12---:R-:W-:Y:S05]  /*0ba0*/  CALL.REL.NOINC `($__internal_4_$__cuda_sm20_rem_u64) ;  /* 0x0000001400ec7944 */ /* 0x006fea0003c00000 */
.L_x_203:
[----:B------:R-:W-:Y:S05]  /*0bb0*/  BSYNC.RECONVERGENT B2 ;  /* 0x0000000000027941 */ /* 0x000fea0003800200 */
.L_x_201:
[----:B------:R-:W-:Y:S01]  /*0bc0*/  IADD3 R4, P0, PT, R16, R11, RZ ;  /* 0x0000000b10047210 */ /* 0x000fe20007f1e0ff */
[----:B------:R-:W-:Y:S02]  /*0bd0*/  IMAD.U32 R9, RZ, RZ, UR8 ;  /* 0x00000008ff097e24 */ /* 0x000fe4000f8e00ff */
[----:B------:R-:W-:Y:S01]  /*0be0*/  IMAD.U32 R3, RZ, RZ, UR9 ;  /* 0x00000009ff037e24 */ /* 0x000fe2000f8e00ff */
[----:B------:R-:W-:Y:S02]  /*0bf0*/  IADD3.X R16, PT, PT, R17, R20, RZ, P0, !PT ;  /* 0x0000001411107210 */ /* 0x000fe400007fe4ff */
[----:B------:R-:W-:-:S04]  /*0c00*/  ISETP.GE.U32.AND P0, PT, R4, R9, PT ;  /* 0x000000090400720c */ /* 0x000fc80003f06070 */
[----:B------:R-:W-:-:S04]  /*0c10*/  ISETP.GE.U32.AND.EX P0, PT, R16, R3, PT, P0 ;  /* 0x000000031000720c */ /* 0x000fc80003f06100 */
[----:B------:R-:W-:Y:S02]  /*0c20*/  SEL R11, R9, RZ, P0 ;  /* 0x000000ff090b7207 */ /* 0x000fe40000000000 */
[----:B------:R-:W-:Y:S02]  /*0c30*/  SEL R20, R3, RZ, P0 ;  /* 0x000000ff03147207 */ /* 0x000fe40000000000 */
[----:B------:R-:W-:-:S05]  /*0c40*/  IADD3 R11, P1, PT, -R11, R4, RZ ;  /* 0x000000040b0b7210 */ /* 0x000fca0007f3e1ff */
[----:B------:R-:W-:-:S08]  /*0c50*/  IMAD.X R20, R16, 0x1, ~R20, P1 ;  /* 0x0000000110147824 */ /* 0x000fd000008e0e14 */
.L_x_200:
[----:B------:R-:W-:Y:S05]  /*0c60*/  BSYNC.RECONVERGENT B1 ;  /* 0x0000000000017941 */ /* 0x000fea0003800200 */
.L_x_199:
[C---:B------:R-:W-:Y:S01]  /*0c70*/  IMAD.SHL.U32 R16, R11.reuse, 0x2, RZ ;  /* 0x000000020b107824 */ /* 0x040fe200078e00ff */
[----:B------:R-:W-:Y:S01]  /*0c80*/  SHF.L.U64.HI R17, R11, 0x1, R20 ;  /* 0x000000010b117819 */ /* 0x000fe20000010214 */
[----:B------:R-:W-:Y:S01]  /*0c90*/  VIADD R10, R2, 0x5 ;  /* 0x00000005020a7836 */ /* 0x000fe20000000000 */
[----:B------:R-:W-:Y:S01]  /*0ca0*/  BSSY.RECONVERGENT B1, `(.L_x_204) ;  /* 0x0000032000017945 */ /* 0x000fe20003800200 */
[----:B------:R-:W-:Y:S01]  /*0cb0*/  IMAD.MOV.U32 R11, RZ, RZ, 0x1 ;  /* 0x00000001ff0b7424 */ /* 0x000fe200078e00ff */
[----:B------:R-:W-:-:S04]  /*0cc0*/  ISETP.GE.U32.AND P0, PT, R16, R9, PT ;  /* 0x000000091000720c */ /* 0x000fc80003f06070 */
[CC--:B------:R-:W-:Y:S02]  /*0cd0*/  SHF.L.U32 R4, R11.reuse, R10.reuse, RZ ;  /* 0x0000000a0b047219 */ /* 0x0c0fe400000006ff */
[----:B------:R-:W-:Y:S02]  /*0ce0*/  SHF.L.U64.HI R10, R11, R10, RZ ;  /* 0x0000000a0b0a7219 */ /* 0x000fe400000102ff */
[----:B------:R-:W-:Y:S02]  /*0cf0*/  LOP3.LUT P1, RZ, R4, R12, RZ, 0xc0, !PT ;  /* 0x0000000c04ff7212 */ /* 0x000fe4000782c0ff */
[----:B------:R-:W-:Y:S02]  /*0d00*/  ISETP.GE.U32.AND.EX P0, PT, R17, R3, PT, P0 ;  /* 0x000000031100720c */ /* 0x000fe40003f06100 */
[----:B------:R-:W-:Y:S02]  /*0d10*/  LOP3.LUT P1, RZ, R10, R13, RZ, 0xc0, P1 ;  /* 0x0000000d0aff7212 */ /* 0x000fe4000082c0ff */
[----:B------:R-:W-:-:S02]  /*0d20*/  SEL R11, R9, RZ, P0 ;  /* 0x000000ff090b7207 */ /* 0x000fc40000000000 */
        /* <DEDUP_REMOVED lines=27> */
.L_x_207:
[----:B------:R-:W-:Y:S01]  /*0ee0*/  IMAD.MOV.U32 R3, RZ, RZ, R10 ;  /* 0x000000ffff037224 */ /* 0x000fe200078e000a */
[----:B------:R-:W-:-:S07]  /*0ef0*/  MOV R10, 0xf10 ;  /* 0x00000f10000a7802 */ /* 0x000fce0000000f00 */
[----:B-12---:R-:W-:Y:S05]  /*0f00*/  CALL.REL.NOINC `($__internal_4_$__cuda_sm20_rem_u64) ;  /* 0x0000001400147944 */ /* 0x006fea0003c00000 */
.L_x_208:
[----:B------:R-:W-:Y:S05]  /*0f10*/  BSYNC.RECONVERGENT B2 ;  /* 0x0000000000027941 */ /* 0x000fea0003800200 */
.L_x_206:
        /* <DEDUP_REMOVED lines=10> */
.L_x_205:
[----:B------:R-:W-:Y:S05]  /*0fc0*/  BSYNC.RECONVERGENT B1 ;  /* 0x0000000000017941 */ /* 0x000fea0003800200 */
.L_x_204:
        /* <DEDUP_REMOVED lines=28> */
[----:B------:R-:W-:Y:S01]  /*1190*/  IMAD.HI.U32 R3, R17, R3, R16 ;  /* 0x0000000311037227 */ /* 0x000fe200078e0010 */
[----:B------:R-:W-:-:S05]  /*11a0*/  MOV R17, RZ ;  /* 0x000000ff00117202 */ /* 0x000fca0000000f00 */
        /* <DEDUP_REMOVED lines=9> */
.L_x_212:
[----:B------:R-:W-:Y:S01]  /*1240*/  IMAD.MOV.U32 R3, RZ, RZ, R10 ;  /* 0x000000ffff037224 */ /* 0x000fe200078e000a */
[----:B------:R-:W-:-:S07]  /*1250*/  MOV R10, 0x1270 ;  /* 0x00001270000a7802 */ /* 0x000fce0000000f00 */
[----:B-12---:R-:W-:Y:S05]  /*1260*/  CALL.REL.NOINC `($__internal_4_$__cuda_sm20_rem_u64) ;  /* 0x00000010003c7944 */ /* 0x006fea0003c00000 */
.L_x_213:
[----:B------:R-:W-:Y:S05]  /*1270*/  BSYNC.RECONVERGENT B2 ;  /* 0x0000000000027941 */ /* 0x000fea0003800200 */
.L_x_211:
        /* <DEDUP_REMOVED lines=10> */
.L_x_210:
[----:B------:R-:W-:Y:S05]  /*1320*/  BSYNC.RECONVERGENT B1 ;  /* 0x0000000000017941 */ /* 0x000fea0003800200 */
.L_x_209:
        /* <DEDUP_REMOVED lines=34> */
[----:B------:R-:W-:-:S04]  /*1550*/  @P0 IADD3 R16, PT, PT, R16, -R9, RZ ;  /* 0x8000000910100210 */ /* 0x000fc80007ffe0ff */
[----:B------:R-:W-:-:S13]  /*1560*/  ISETP.GE.U32.AND P0, PT, R16, R9, PT ;  /* 0x000000091000720c */ /* 0x000fda0003f06070 */
[----:B------:R-:W-:Y:S01]  /*1570*/  @P0 IMAD.IADD R16, R16, 0x1, -R9 ;  /* 0x0000000110100824 */ /* 0x000fe200078e0a09 */
[----:B------:R-:W-:Y:S01]  /*1580*/  @!P1 LOP3.LUT R16, RZ, R9, RZ, 0x33, !PT ;  /* 0x00000009ff109212 */ /* 0x000fe200078e33ff */
[----:B------:R-:W-:Y:S06]  /*1590*/  BRA `(.L_x_218) ;  /* 0x00000000000c7947 */ /* 0x000fec0003800000 */
.L_x_217:
[----:B------:R-:W-:Y:S01]  /*15a0*/  IMAD.MOV.U32 R3, RZ, RZ, R10 ;  /* 0x000000ffff037224 */ /* 0x000fe200078e000a */
[----:B------:R-:W-:-:S07]  /*15b0*/  MOV R10, 0x15d0 ;  /* 0x000015d0000a7802 */ /* 0x000fce0000000f00 */
[----:B-12---:R-:W-:Y:S05]  /*15c0*/  CALL.REL.NOINC `($__internal_4_$__cuda_sm20_rem_u64) ;  /* 0x0000000c00647944 */ /* 0x006fea0003c00000 */
.L_x_218:
[----:B------:R-:W-:Y:S05]  /*15d0*/  BSYNC.RECONVERGENT B2 ;  /* 0x0000000000027941 */ /* 0x000fea0003800200 */
.L_x_216:
        /* <DEDUP_REMOVED lines=10> */
.L_x_215:
[----:B------:R-:W-:Y:S05]  /*1680*/  BSYNC.RECONVERGENT B1 ;  /* 0x0000000000017941 */ /* 0x000fea0003800200 */
.L_x_214:
        /* <DEDUP_REMOVED lines=27> */
[----:B------:R-:W-:-:S05]  /*1840*/  HFMA2 R16, -RZ, RZ, 0, 0 ;  /* 0x00000000ff107431 */ /* 0x000fca00000001ff */
        /* <DEDUP_REMOVED lines=11> */
.L_x_222:
[----:B------:R-:W-:Y:S01]  /*1900*/  IMAD.MOV.U32 R3, RZ, RZ, R10 ;  /* 0x000000ffff037224 */ /* 0x000fe200078e000a */
[----:B------:R-:W-:-:S07]  /*1910*/  MOV R10, 0x1930 ;  /* 0x00001930000a7802 */ /* 0x000fce0000000f00 */
[----:B-12---:R-:W-:Y:S05]  /*1920*/  CALL.REL.NOINC `($__internal_4_$__cuda_sm20_rem_u64) ;  /* 0x00000008008c7944 */ /* 0x006fea0003c00000 */
.L_x_223:
[----:B------:R-:W-:Y:S05]  /*1930*/  BSYNC.RECONVERGENT B2 ;  /* 0x0000000000027941 */ /* 0x000fea0003800200 */
.L_x_221:
        /* <DEDUP_REMOVED lines=10> */
.L_x_220:
[----:B------:R-:W-:Y:S05]  /*19e0*/  BSYNC.RECONVERGENT B1 ;  /* 0x0000000000017941 */ /* 0x000fea0003800200 */
.L_x_219:
[----:B------:R-:W-:Y:S01]  /*19f0*/  SHF.L.U64.HI R18, R20, 0x1, R11 ;  /* 0x0000000114127819 */ /* 0x000fe2000001020b */
[----:B------:R-:W-:Y:S01]  /*1a00*/  VIADD R10, R2, 0x1 ;  /* 0x00000001020a7836 */ /* 0x000fe20000000000 */
[----:B------:R-:W-:Y:S01]  /*1a10*/  BSSY.RECONVERGENT B1, `(.L_x_224) ;  /* 0x0000033000017945 */ /* 0x000fe20003800200 */
[----:B------:R-:W-:Y:S02]  /*1a20*/  IMAD.MOV.U32 R11, RZ, RZ, 0x1 ;  /* 0x00000001ff0b7424 */ /* 0x000fe400078e00ff */
        /* <DEDUP_REMOVED lines=19> */
[----:B0-----:R-:W-:-:S06]  /*1b60*/  IADD3 R17, PT, PT, R10, 0xffffffe, RZ ;  /* 0x0ffffffe0a117810 */ /* 0x001fcc0007ffe0ff */
        /* <DEDUP_REMOVED lines=15> */
.L_x_227:
[----:B------:R-:W-:Y:S01]  /*1c60*/  IMAD.MOV.U32 R3, RZ, RZ, R10 ;  /* 0x000000ffff037224 */ /* 0x000fe200078e000a */
[----:B------:R-:W-:-:S07]  /*1c70*/  MOV R10, 0x1c90 ;  /* 0x00001c90000a7802 */ /* 0x000fce0000000f00 */
[----:B-12---:R-:W-:Y:S05]  /*1c80*/  CALL.REL.NOINC `($__internal_4_$__cuda_sm20_rem_u64) ;  /* 0x0000000400b47944 */ /* 0x006fea0003c00000 */
.L_x_228:
[----:B------:R-:W-:Y:S05]  /*1c90*/  BSYNC.RECONVERGENT B2 ;  /* 0x0000000000027941 */ /* 0x000fea0003800200 */
.L_x_226:
        /* <DEDUP_REMOVED lines=10> */
.L_x_225:
[----:B------:R-:W-:Y:S05]  /*1d40*/  BSYNC.RECONVERGENT B1 ;  /* 0x0000000000017941 */ /* 0x000fea0003800200 */
.L_x_224:
        /* <DEDUP_REMOVED lines=38> */
.L_x_232:
[----:B------:R-:W-:Y:S01]  /*1fb0*/  IMAD.MOV.U32 R3, RZ, RZ, R17 ;  /* 0x000000ffff037224 */ /* 0x000fe200078e0011 */
[----:B------:R-:W-:-:S07]  /*1fc0*/  MOV R10, 0x1fe0 ;  /* 0x00001fe0000a7802 */ /* 0x000fce0000000f00 */
[----:B-12---:R-:W-:Y:S05]  /*1fd0*/  CALL.REL.NOINC `($__internal_4_$__cuda_sm20_rem_u64) ;  /* 0x0000000000e07944 */ /* 0x006fea0003c00000 */
.L_x_233:
[----:B------:R-:W-:Y:S05]  /*1fe0*/  BSYNC.RECONVERGENT B2 ;  /* 0x0000000000027941 */ /* 0x000fea0003800200 */
.L_x_231:
        /* <DEDUP_REMOVED lines=10> */
.L_x_230:
[----:B------:R-:W-:Y:S05]  /*2090*/  BSYNC.RECONVERGENT B1 ;  /* 0x0000000000017941 */ /* 0x000fea0003800200 */
.L_x_229:
        /* <DEDUP_REMOVED lines=9> */
[----:B0-----:R-:W0:Y:S02]  /*2130*/  MUFU.RCP R4, R4 ;  /* 0x0000000400047308 */ /* 0x001e240000001000 */
[----:B0-----:R-:W-:-:S06]  /*2140*/  IADD3 R2, PT, PT, R4, 0xffffffe, RZ ;  /* 0x0ffffffe04027810 */ /* 0x001fcc0007ffe0ff */
[----:B------:R0:W3:Y:S02]  /*2150*/  F2I.FTZ.U32.TRUNC.NTZ R3, R2 ;  /* 0x0000000200037305 */ /* 0x0000e4000021f000 */
[----:B0-----:R-:W-:Y:S02]  /*2160*/  IMAD.MOV.U32 R2, RZ, RZ, RZ ;  /* 0x000000ffff027224 */ /* 0x001fe400078e00ff */
[----:B---3--:R-:W-:-:S04]  /*2170*/  IMAD.MOV R0, RZ, RZ, -R3 ;  /* 0x000000ffff007224 */ /* 0x008fc800078e0a03 */
[----:B--2---:R-:W-:-:S04]  /*2180*/  IMAD R5, R0, R9, RZ ;  /* 0x0000000900057224 */ /* 0x004fc800078e02ff */
        /* <DEDUP_REMOVED lines=10> */
.L_x_236:
[----:B------:R-:W-:Y:S01]  /*2230*/  IMAD.MOV.U32 R4, RZ, RZ, R14 ;  /* 0x000000ffff047224 */ /* 0x000fe200078e000e */
[----:B------:R-:W-:Y:S01]  /*2240*/  MOV R10, 0x2270 ;  /* 0x00002270000a7802 */ /* 0x000fe20000000f00 */
[----:B------:R-:W-:-:S07]  /*2250*/  IMAD.MOV.U32 R3, RZ, RZ, R8 ;  /* 0x000000ffff037224 */ /* 0x000fce00078e0008 */
[----:B-12---:R-:W-:Y:S05]  /*2260*/  CALL.REL.NOINC `($__internal_4_$__cuda_sm20_rem_u64) ;  /* 0x00000000003c7944 */ /* 0x006fea0003c00000 */
.L_x_237:
[----:B------:R-:W-:Y:S05]  /*2270*/  BSYNC.RECONVERGENT B1 ;  /* 0x0000000000017941 */ /* 0x000fea0003800200 */
.L_x_235:
        /* <DEDUP_REMOVED lines=9> */
.L_x_189:
[----:B------:R-:W-:Y:S05]  /*2310*/  BSYNC.RECONVERGENT B0 ;  /* 0x0000000000007941 */ /* 0x000fea0003800200 */
.L_x_187:
[----:B------:R-:W0:Y:S02]  /*2320*/  LDC.64 R2, c[0x0][0x390] ;  /* 0x0000e400ff027b82 */ /* 0x000e240000000a00 */
[----:B0-----:R-:W-:-:S05]  /*2330*/  IMAD.WIDE.U32 R2, R7, 0x8, R2 ;  /* 0x0000000807027825 */ /* 0x001fca00078e0002 */
[----:B------:R-:W-:Y:S01]  /*2340*/  STG.E.64 desc[UR4][R2.64], R4 ;  /* 0x0000000402007986 */ /* 0x000fe2000c101b04 */
[----:B------:R-:W-:Y:S05]  /*2350*/  EXIT ;  /* 0x000000000000794d */ /* 0x000fea0003800000 */
        .weak           $__internal_4_$__cuda_sm20_rem_u64
        .type           $__internal_4_$__cuda_sm20_rem_u64,@function
        .size           $__internal_4_$__cuda_sm20_rem_u64,(.L_x_355 - $__internal_4_$__cuda_sm20_rem_u64)
$__internal_4_$__cuda_sm20_rem_u64:
        /* <DEDUP_REMOVED lines=11> */
[----:B------:R-:W-:-:S03]  /*2410*/  IMAD.HI.U32 R22, R16, R19, RZ ;  /* 0x0000001310167227 */ /* 0x000fc600078e00ff */
[----:B------:R-:W-:-:S05]  /*2420*/  IADD3.X R9, PT, PT, RZ, ~R9, RZ, P0, !PT ;  /* 0x80000009ff097210 */ /* 0x000fca00007fe4ff */
        /* <DEDUP_REMOVED lines=9> */
[----:B------:R-:W-:Y:S01]  /*24c0*/  IADD3 R16, P0, PT, RZ, -R16, RZ ;  /* 0x80000010ff107210 */ /* 0x000fe20007f1e0ff */
[----:B------:R-:W-:Y:S02]  /*24d0*/  IMAD.MOV.U32 R23, RZ, RZ, RZ ;  /* 0x000000ffff177224 */ /* 0x000fe400078e00ff */
        /* <DEDUP_REMOVED lines=20> */
[----:B------:R-:W-:Y:S01]  /*2620*/  IADD3 R19, P1, PT, -R18, R4, RZ ;  /* 0x0000000412137210 */ /* 0x000fe20007f3e1ff */
[----:B------:R-:W-:Y:S02]  /*2630*/  IMAD.MOV.U32 R18, RZ, RZ, R10 ;  /* 0x000000ffff127224 */ /* 0x000fe400078e000a */
        /* <DEDUP_REMOVED lines=9> */
[----:B------:R-:W-:Y:S02]  /*26d0*/  ISETP.GE.U32.AND P0, PT, R19, R6, PT ;  /* 0x000000061300720c */ /* 0x000fe40003f06070 */
[----:B------:R-:W-:-:S02]  /*26e0*/  IADD3 R16, P3, PT, -R6, R19, RZ ;  /* 0x0000001306107210 */ /* 0x000fc40007f7e1ff */
[C---:B------:R-:W-:Y:S02]  /*26f0*/  ISETP.GE.U32.AND.EX P0, PT, R4.reuse, R5, PT, P0 ;  /* 0x000000050400720c */ /* 0x040fe40003f06100 */
[----:B------:R-:W-:Y:S01]  /*2700*/  ISETP.NE.AND.EX P1, PT, R5, RZ, PT, P1 ;  /* 0x000000ff0500720c */ /* 0x000fe20003f25310 */
[----:B------:R-:W-:Y:S01]  /*2710*/  IMAD.X R3, R4, 0x1, ~R5, P3 ;  /* 0x0000000104037824 */ /* 0x000fe200018e0e05 */
[----:B------:R-:W-:Y:S01]  /*2720*/  SEL R16, R16, R19, P0 ;  /* 0x0000001310107207 */ /* 0x000fe20000000000 */
[----:B------:R-:W-:-:S03]  /*2730*/  IMAD.MOV.U32 R19, RZ, RZ, 0x0 ;  /* 0x00000000ff137424 */ /* 0x000fc600078e00ff */
[----:B------:R-:W-:Y:S02]  /*2740*/  SEL R3, R3, R4, P0 ;  /* 0x0000000403037207 */ /* 0x000fe40000000000 */
[----:B------:R-:W-:Y:S02]  /*2750*/  SEL R16, R16, 0xffffffff, P1 ;  /* 0xffffffff10107807 */ /* 0x000fe40000800000 */
[----:B------:R-:W-:Y:S01]  /*2760*/  SEL R17, R3, 0xffffffff, P1 ;  /* 0xffffffff03117807 */ /* 0x000fe20000800000 */
[----:B------:R-:W-:Y:S06]  /*2770*/  RET.REL.NODEC R18 `(ntt_pointwise_multiply) ;  /* 0xffffffd812207950 */ /* 0x000fec0003c3ffff */
.L_x_238:
        /* <DEDUP_REMOVED lines=16> */
.L_x_355:


//--------------------- .text.ntt_inverse         --------------------------
	.section	.text.ntt_inverse,"ax",@progbits
	.align	128
        .global         ntt_inverse
        .type           ntt_inverse,@function
        .size           ntt_inverse,(.L_x_356 - ntt_inverse)
        .other          ntt_inverse,@"STO_CUDA_ENTRY STV_DEFAULT"
ntt_inverse:
.text.ntt_inverse:
[----:B------:R-:W-:Y:S01]  /*0000*/  LDC R1, c[0x0][0x37c] ;  /* 0x0000df00ff017b82 */ /* 0x000fe20000000800 */
[----:B------:R-:W0:Y:S07]  /*0010*/  S2R R0, SR_TID.X ;  /* 0x0000000000007919 */ /* 0x000e2e0000002100 */
[----:B------:R-:W0:Y:S01]  /*0020*/  S2UR UR5, SR_CTAID.X ;  /* 0x00000000000579c3 */ /* 0x000e220000002500 */
[----:B------:R-:W1:Y:S07]  /*0030*/  LDCU UR6, c[0x0][0x390] ;  /* 0x00007200ff0677ac */ /* 0x000e6e0008000800 */
[----:B------:R-:W0:Y:S01]  /*0040*/  LDC R3, c[0x0][0x360] ;  /* 0x0000d800ff037b82 */ /* 0x000e220000000800 */
[----:B-1----:R-:W-:Y:S01]  /*0050*/  USHF.R.U32.HI UR4, URZ, 0x1, UR6 ;  /* 0x00000001ff047899 */ /* 0x002fe20008011606 */
[----:B0-----:R-:W-:-:S05]  /*0060*/  IMAD R3, R3, UR5, R0 ;  /* 0x0000000503037c24 */ /* 0x001fca000f8e0200 */
[----:B------:R-:W-:-:S13]  /*0070*/  ISETP.GE.U32.AND P0, PT, R3, UR4, PT ;  /* 0x0000000403007c0c */ /* 0x000fda000bf06070 */
[----:B------:R-:W-:Y:S05]  /*0080*/  @P0 EXIT ;  /* 0x000000000000094d */ /* 0x000fea0003800000 */
[----:B------:R-:W0:Y:S01]  /*0090*/  LDC R0, c[0x0][0x3a4] ;  /* 0x0000e900ff007b82 */ /* 0x000e220000000800 */
[----:B------:R-:W1:Y:S01]  /*00a0*/  I2F.U32.RP R10, UR6 ;  /* 0x00000006000a7d06 */ /* 0x000e620008209000 */
[----:B------:R-:W2:Y:S01]  /*00b0*/  LDCU.64 UR4, c[0x0][0x358] ;  /* 0x00006b00ff0477ac */ /* 0x000ea20008000a00 */
[----:B------:R-:W3:Y:S06]  /*00c0*/  LDCU.64 UR8, c[0x0][0x398] ;  /* 0x00007300ff0877ac */ /* 0x000eec0008000a00 */
[----:B-1----:R-:W-:Y:S08]  /*00d0*/  MUFU.RCP R10, R10 ;  /* 0x0000000a000a7308 */ /* 0x002ff00000001000 */
[----:B0-----:R-:W0:Y:S01]  /*00e0*/  I2F.U32.RP R8, R0 ;  /* 0x0000000000087306 */ /* 0x001e220000209000 */
[C---:B------:R-:W-:Y:S01]  /*00f0*/  IMAD.SHL.U32 R2, R0.reuse, 0x2, RZ ;  /* 0x0000000200027824 */ /* 0x040fe200078e00ff */
[----:B------:R-:W-:-:S03]  /*0100*/  ISETP.NE.U32.AND P1, PT, R0, RZ, PT ;  /* 0x000000ff0000720c */ /* 0x000fc60003f25070 */
[----:B------:R-:W-:-:S03]  /*0110*/  IMAD.MOV R13, RZ, RZ, -R2 ;  /* 0x000000ffff0d7224 */ /* 0x000fc600078e0a02 */
[----:B------:R-:W1:Y:S08]  /*0120*/  I2F.U32.RP R9, R2 ;  /* 0x0000000200097306 */ /* 0x000e700000209000 */
[----:B0-----:R-:W0:Y:S08]  /*0130*/  MUFU.RCP R8, R8 ;  /* 0x0000000800087308 */ /* 0x001e300000001000 */
[----:B-1----:R-:W1:Y:S01]  /*0140*/  MUFU.RCP R9, R9 ;  /* 0x0000000900097308 */ /* 0x002e620000001000 */
[----:B0-----:R-:W-:-:S07]  /*0150*/  VIADD R4, R8, 0xffffffe ;  /* 0x0ffffffe08047836 */ /* 0x001fce0000000000 */
[----:B------:R0:W4:Y:S01]  /*0160*/  F2I.FTZ.U32.TRUNC.NTZ R5, R4 ;  /* 0x0000000400057305 */ /* 0x000122000021f000 */
[----:B-1----:R-:W-:-:S07]  /*0170*/  VIADD R6, R9, 0xffffffe ;  /* 0x0ffffffe09067836 */ /* 0x002fce0000000000 */
[----:B------:R1:W2:Y:S01]  /*0180*/  F2I.FTZ.U32.TRUNC.NTZ R7, R6 ;  /* 0x0000000600077305 */ /* 0x0002a2000021f000 */
[----:B0-----:R-:W-:Y:S02]  /*0190*/  IMAD.MOV.U32 R4, RZ, RZ, RZ ;  /* 0x000000ffff047224 */ /* 0x001fe400078e00ff */
[----:B----4-:R-:W-:Y:S02]  /*01a0*/  IMAD.MOV R11, RZ, RZ, -R5 ;  /* 0x000000ffff0b7224 */ /* 0x010fe400078e0a05 */
[----:B-1----:R-:W-:Y:S02]  /*01b0*/  IMAD.MOV.U32 R6, RZ, RZ, RZ ;  /* 0x000000ffff067224 */ /* 0x002fe400078e00ff */
[----:B------:R-:W-:-:S04]  /*01c0*/  IMAD R11, R11, R0, RZ ;  /* 0x000000000b0b7224 */ /* 0x000fc800078e02ff */
[----:B------:R-:W-:-:S04]  /*01d0*/  IMAD.HI.U32 R8, R5, R11, R4 ;  /* 0x0000000b05087227 */ /* 0x000fc800078e0004 */
[----:B--2---:R-:W-:Y:S02]  /*01e0*/  IMAD R9, R13, R7, RZ ;  /* 0x000000070d097224 */ /* 0x004fe400078e02ff */
[----:B------:R-:W-:Y:S01]  /*01f0*/  IMAD.HI.U32 R5, R8, R3, RZ ;  /* 0x0000000308057227 */ /* 0x000fe200078e00ff */
[----:B------:R-:W0:Y:S03]  /*0200*/  LDC.64 R12, c[0x0][0x380] ;  /* 0x0000e000ff0c7b82 */ /* 0x000e260000000a00 */
[----:B------:R-:W-:-:S04]  /*0210*/  IMAD.HI.U32 R6, R7, R9, R6 ;  /* 0x0000000907067227 */ /* 0x000fc800078e0006 */
[----:B------:R-:W-:Y:S02]  /*0220*/  IMAD.MOV R9, RZ, RZ, -R5 ;  /* 0x000000ffff097224 */ /* 0x000fe400078e0a05 */
[----:B------:R-:W-:-:S04]  /*0230*/  IMAD.HI.U32 R4, R6, UR6, RZ ;  /* 0x0000000606047c27 */ /* 0x000fc8000f8e00ff */
[----:B------:R-:W-:Y:S01]  /*0240*/  IMAD R9, R0, R9, R3 ;  /* 0x0000000900097224 */ /* 0x000fe200078e0203 */
[----:B------:R-:W-:Y:S01]  /*0250*/  IADD3 R11, PT, PT, -R4, RZ, RZ ;  /* 0x000000ff040b7210 */ /* 0x000fe20007ffe1ff */
[----:B------:R-:W-:-:S03]  /*0260*/  VIADD R6, R10, 0xffffffe ;  /* 0x0ffffffe0a067836 */ /* 0x000fc60000000000 */
[----:B------:R-:W-:Y:S01]  /*0270*/  ISETP.GE.U32.AND P4, PT, R9, R0, PT ;  /* 0x000000000900720c */ /* 0x000fe20003f86070 */
[----:B------:R-:W-:Y:S01]  /*0280*/  IMAD R11, R2, R11, UR6 ;  /* 0x00000006020b7e24 */ /* 0x000fe2000f8e020b */
[----:B------:R-:W1:Y:S04]  /*0290*/  F2I.FTZ.U32.TRUNC.NTZ R7, R6 ;  /* 0x0000000600077305 */ /* 0x000e68000021f000 */
[----:B------:R-:W-:-:S07]  /*02a0*/  ISETP.GE.U32.AND P2, PT, R11, R2, PT ;  /* 0x000000020b00720c */ /* 0x000fce0003f46070 */
[----:B------:R-:W-:Y:S02]  /*02b0*/  @P4 IMAD.IADD R9, R9, 0x1, -R0 ;  /* 0x0000000109094824 */ /* 0x000fe400078e0a00 */
[----:B------:R-:W-:Y:S01]  /*02c0*/  @P4 VIADD R5, R5, 0x1 ;  /* 0x0000000105054836 */ /* 0x000fe20000000000 */
[----:B------:R-:W-:Y:S02]  /*02d0*/  ISETP.NE.U32.AND P4, PT, R2, RZ, PT ;  /* 0x000000ff0200720c */ /* 0x000fe40003f85070 */
[----:B------:R-:W-:Y:S01]  /*02e0*/  ISETP.GE.U32.AND P3, PT, R9, R0, PT ;  /* 0x000000000900720c */ /* 0x000fe20003f66070 */
[----:B------:R-:W-:Y:S02]  /*02f0*/  @P2 IMAD.IADD R11, R11, 0x1, -R2 ;  /* 0x000000010b0b2824 */ /* 0x000fe400078e0a02 */
[----:B-1----:R-:W-:Y:S02]  /*0300*/  IMAD.MOV R9, RZ, RZ, -R7 ;  /* 0x000000ffff097224 */ /* 0x002fe400078e0a07 */
[----:B------:R-:W-:Y:S01]  /*0310*/  @P2 VIADD R4, R4, 0x1 ;  /* 0x0000000104042836 */ /* 0x000fe20000000000 */
[----:B------:R-:W-:Y:S01]  /*0320*/  ISETP.GE.U32.AND P0, PT, R11, R2, PT ;  /* 0x000000020b00720c */ /* 0x000fe20003f06070 */
[----:B------:R-:W-:-:S06]  /*0330*/  IMAD R9, R9, UR6, RZ ;  /* 0x0000000609097c24 */ /* 0x000fcc000f8e02ff */
[----:B------:R-:W-:Y:S01]  /*0340*/  @P3 VIADD R5, R5, 0x1 ;  /* 0x0000000105053836 */ /* 0x000fe20000000000 */
[----:B------:R-:W-:Y:S02]  /*0350*/  @!P1 LOP3.LUT R5, RZ, R0, RZ, 0x33, !PT ;  /* 0x00000000ff059212 */ /* 0x000fe400078e33ff */
[----:B------:R-:W-:Y:S02]  /*0360*/  ISETP.NE.U32.AND P1, PT, RZ, UR6, PT ;  /* 0x00000006ff007c0c */ /* 0x000fe4000bf25070 */
[----:B------:R-:W-:Y:S01]  /*0370*/  IADD3 R6, PT, PT, -R5, RZ, RZ ;  /* 0x000000ff05067210 */ /* 0x000fe20007ffe1ff */
[----:B------:R-:W-:Y:S01]  /*0380*/  @P0 VIADD R4, R4, 0x1 ;  /* 0x0000000104040836 */ /* 0x000fe20000000000 */
[----:B------:R-:W-:-:S03]  /*0390*/  @!P4 LOP3.LUT R4, RZ, R2, RZ, 0x33, !PT ;  /* 0x00000002ff04c212 */ /* 0x000fc600078e33ff */
[----:B------:R-:W-:Y:S02]  /*03a0*/  IMAD R3, R0, R6, R3 ;  /* 0x0000000600037224 */ /* 0x000fe400078e0203 */
[----:B------:R-:W-:Y:S02]  /*03b0*/  IMAD.MOV.U32 R6, RZ, RZ, RZ ;  /* 0x000000ffff067224 */ /* 0x000fe400078e00ff */
[----:B------:R-:W-:Y:S02]  /*03c0*/  IMAD R4, R3, R4, RZ ;  /* 0x0000000403047224 */ /* 0x000fe400078e02ff */
[----:B------:R-:W-:-:S04]  /*03d0*/  IMAD.HI.U32 R7, R7, R9, R6 ;  /* 0x0000000907077227 */ /* 0x000fc800078e0006 */
[----:B------:R-:W-:Y:S02]  /*03e0*/  IMAD R3, R2, R5, R3 ;  /* 0x0000000502037224 */ /* 0x000fe400078e0203 */
[----:B------:R-:W-:-:S04]  /*03f0*/  IMAD.HI.U32 R7, R7, R4, RZ ;  /* 0x0000000407077227 */ /* 0x000fc800078e00ff */
[----:B------:R-:W-:Y:S02]  /*0400*/  IMAD.MOV R7, RZ, RZ, -R7 ;  /* 0x000000ffff077224 */ /* 0x000fe400078e0a07 */
[----:B------:R-:W-:Y:S02]  /*0410*/  IMAD.IADD R11, R3, 0x1, R0 ;  /* 0x00000001030b7824 */ /* 0x000fe400078e0200 */
[----:B------:R-:W-:Y:S02]  /*0420*/  IMAD R9, R7, UR6, R4 ;  /* 0x0000000607097c24 */ /* 0x000fe4000f8e0204 */
[----:B------:R-:W1:Y:S01]  /*0430*/  LDC.64 R6, c[0x0][0x388] ;  /* 0x0000e200ff067b82 */ /* 0x000e620000000a00 */
[----:B0-----:R-:W-:Y:S02]  /*0440*/  IMAD.WIDE.U32 R10, R11, 0x8, R12 ;  /* 0x000000080b0a7825 */ /* 0x001fe400078e000c */
[----:B------:R-:W-:-:S03]  /*0450*/  ISETP.GE.U32.AND P0, PT, R9, UR6, PT ;  /* 0x0000000609007c0c */ /* 0x000fc6000bf06070 */
[----:B------:R-:W2:Y:S10]  /*0460*/  LDG.E.64 R4, desc[UR4][R10.64] ;  /* 0x000000040a047981 */ /* 0x000eb4000c1e1b00 */
[----:B------:R-:W-:-:S05]  /*0470*/  @P0 VIADD R9, R9, -UR6 ;  /* 0x8000000609090c36 */ /* 0x000fca0008000000 */
[----:B------:R-:W-:-:S13]  /*0480*/  ISETP.GE.U32.AND P0, PT, R9, UR6, PT ;  /* 0x0000000609007c0c */ /* 0x000fda000bf06070 */
[----:B------:R-:W-:Y:S01]  /*0490*/  @P0 VIADD R9, R9, -UR6 ;  /* 0x8000000609090c36 */ /* 0x000fe20008000000 */
[----:B------:R-:W-:-:S05]  /*04a0*/  @!P1 LOP3.LUT R9, RZ, UR6, RZ, 0x33, !PT ;  /* 0x00000006ff099c12 */ /* 0x000fca000f8e33ff */
[----:B-1----:R-:W-:-:S06]  /*04b0*/  IMAD.WIDE.U32 R6, R9, 0x8, R6 ;  /* 0x0000000809067825 */ /* 0x002fcc00078e0006 */
[----:B------:R-:W2:Y:S01]  /*04c0*/  LDG.E.64 R6, desc[UR4][R6.64] ;  /* 0x0000000406067981 */ /* 0x000ea2000c1e1b00 */
[----:B------:R-:W-:-:S05]  /*04d0*/  IMAD.WIDE.U32 R12, R3, 0x8, R12 ;  /* 0x00000008030c7825 */ /* 0x000fca00078e000c */
[----:B------:R0:W5:Y:S01]  /*04e0*/  LDG.E.64 R14, desc[UR4][R12.64] ;  /* 0x000000040c0e7981 */ /* 0x000162000c1e1b00 */
[----:B------:R-:W-:Y:S01]  /*04f0*/  BSSY.RECONVERGENT B0, `(.L_x_239) ;  /* 0x000022b000007945 */ /* 0x000fe20003800200 */
[----:B--2---:R-:W-:-:S04]  /*0500*/  IMAD.WIDE.U32 R2, R7, R4, RZ ;  /* 0x0000000407027225 */ /* 0x004fc800078e00ff */
        /* <DEDUP_REMOVED lines=12> */
[----:B0--3--:R-:W-:Y:S05]  /*05d0*/  @P0 BRA `(.L_x_240) ;  /* 0x0000000000540947 */ /* 0x009fea0003800000 */
[----:B------:R-:W0:Y:S01]  /*05e0*/  LDCU.64 UR6, c[0x0][0x398] ;  /* 0x00007300ff0677ac */ /* 0x000e220008000a00 */
[----:B------:R-:W-:Y:S01]  /*05f0*/  IMAD.MOV.U32 R21, RZ, RZ, R7 ;  /* 0x000000ffff157224 */ /* 0x000fe200078e0007 */
[----:B0-----:R-:W-:Y:S01]  /*0600*/  MOV R17, UR6 ;  /* 0x0000000600117c02 */ /* 0x001fe20008000f00 */
[----:B------:R-:W-:-:S03]  /*0610*/  IMAD.U32 R0, RZ, RZ, UR7 ;  /* 0x00000007ff007e24 */ /* 0x000fc6000f8e00ff */
[CC--:B------:R-:W-:Y:S02]  /*0620*/  ISETP.GE.U32.AND P0, PT, R16.reuse, R17.reuse, PT ;  /* 0x000000111000720c */ /* 0x0c0fe40003f06070 */
[----:B------:R-:W-:Y:S02]  /*0630*/  IADD3 R4, P1, PT, R16, -R17, RZ ;  /* 0x8000001110047210 */ /* 0x000fe40007f3e0ff */
[----:B------:R-:W-:-:S03]  /*0640*/  ISETP.GE.U32.AND.EX P0, PT, R7, R0, PT, P0 ;  /* 0x000000000700720c */ /* 0x000fc60003f06100 */
[----:B------:R-:W-:-:S10]  /*0650*/  IMAD.X R5, R7, 0x1, ~R0, P1 ;  /* 0x0000000107057824 */ /* 0x000fd400008e0e00 */
[----:B------:R-:W-:Y:S05]  /*0660*/  @!P0 BRA `(.L_x_241) ;  /* 0x00000020004c8947 */ /* 0x000fea0003800000 */
[----:B------:R-:W-:Y:S01]  /*0670*/  BSSY.RECONVERGENT B1, `(.L_x_242) ;  /* 0x0000008000017945 */ /* 0x000fe20003800200 */
.L_x_243:
        /* <DEDUP_REMOVED lines=8> */
.L_x_242:
[----:B------:R-:W-:Y:S02]  /*0700*/  IMAD.MOV.U32 R16, RZ, RZ, R2 ;  /* 0x000000ffff107224 */ /* 0x000fe400078e0002 */
[----:B------:R-:W-:Y:S01]  /*0710*/  IMAD.MOV.U32 R21, RZ, RZ, R3 ;  /* 0x000000ffff157224 */ /* 0x000fe200078e0003 */
[----:B------:R-:W-:Y:S06]  /*0720*/  BRA `(.L_x_241) ;  /* 0x00000020001c7947 */ /* 0x000fec0003800000 */
.L_x_240:
        /* <DEDUP_REMOVED lines=12> */
[----:B0-----:R-:W-:-:S06]  /*07f0*/  IADD3 R8, PT, PT, R0, 0xffffffe, RZ ;  /* 0x0ffffffe00087810 */ /* 0x001fcc0007ffe0ff */
[----:B------:R0:W3:Y:S02]  /*0800*/  F2I.FTZ.U32.TRUNC.NTZ R9, R8 ;  /* 0x0000000800097305 */ /* 0x0000e4000021f000 */
[----:B0-----:R-:W-:Y:S02]  /*0810*/  IMAD.MOV.U32 R8, RZ, RZ, RZ ;  /* 0x000000ffff087224 */ /* 0x001fe400078e00ff */
[----:B---3--:R-:W-:-:S04]  /*0820*/  IMAD.MOV R3, RZ, RZ, -R9 ;  /* 0x000000ffff037224 */ /* 0x008fc800078e0a09 */
[----:B------:R-:W-:-:S04]  /*0830*/  IMAD R3, R3, UR6, RZ ;  /* 0x0000000603037c24 */ /* 0x000fc8000f8e02ff */
[----:B------:R-:W-:-:S06]  /*0840*/  IMAD.HI.U32 R9, R9, R3, R8 ;  /* 0x0000000309097227 */ /* 0x000fcc00078e0008 */
[----:B------:R-:W-:-:S04]  /*0850*/  IMAD.HI.U32 R9, R9, R2, RZ ;  /* 0x0000000209097227 */ /* 0x000fc800078e00ff */
[----:B------:R-:W-:-:S04]  /*0860*/  IMAD.MOV R9, RZ, RZ, -R9 ;  /* 0x000000ffff097224 */ /* 0x000fc800078e0a09 */
[----:B------:R-:W-:-:S05]  /*0870*/  IMAD R18, R9, UR6, R2 ;  /* 0x0000000609127c24 */ /* 0x000fca000f8e0202 */
[----:B------:R-:W-:-:S13]  /*0880*/  ISETP.GE.U32.AND P0, PT, R18, UR6, PT ;  /* 0x0000000612007c0c */ /* 0x000fda000bf06070 */
[----:B------:R-:W-:-:S05]  /*0890*/  @P0 VIADD R18, R18, -UR6 ;  /* 0x8000000612120c36 */ /* 0x000fca0008000000 */
[----:B------:R-:W-:-:S13]  /*08a0*/  ISETP.GE.U32.AND P0, PT, R18, UR6, PT ;  /* 0x0000000612007c0c */ /* 0x000fda000bf06070 */
[----:B------:R-:W-:Y:S01]  /*08b0*/  @P0 VIADD R18, R18, -UR6 ;  /* 0x8000000612120c36 */ /* 0x000fe20008000000 */
[----:B------:R-:W-:Y:S01]  /*08c0*/  @!P1 LOP3.LUT R18, RZ, UR6, RZ, 0x33, !PT ;  /* 0x00000006ff129c12 */ /* 0x000fe2000f8e33ff */
[----:B------:R-:W-:Y:S06]  /*08d0*/  BRA `(.L_x_246) ;  /* 0x0000000000147947 */ /* 0x000fec0003800000 */
.L_x_245:
[----:B------:R-:W-:Y:S01]  /*08e0*/  IMAD.MOV.U32 R4, RZ, RZ, R2 ;  /* 0x000000ffff047224 */ /* 0x000fe200078e0002 */
[----:B------:R-:W-:-:S07]  /*08f0*/  MOV R8, 0x910 ;  /* 0x0000091000087802 */ /* 0x000fce0000000f00 */
[----:B-12--5:R-:W-:Y:S05]  /*0900*/  CALL.REL.NOINC `($__internal_5_$__cuda_sm20_rem_u64) ;  /* 0x0000001c00ec7944 */ /* 0x026fea0003c00000 */
[----:B------:R-:W-:Y:S01]  /*0910*/  IMAD.MOV.U32 R18, RZ, RZ, R20 ;  /* 0x000000ffff127224 */ /* 0x000fe200078e0014 */
[----:B------:R-:W-:-:S07]  /*0920*/  MOV R19, R21 ;  /* 0x0000001500137202 */ /* 0x000fce0000000f00 */
.L_x_246:
[----:B------:R-:W-:Y:S05]  /*0930*/  BSYNC.RECONVERGENT B1 ;  /* 0x0000000000017941 */ /* 0x000fea0003800200 */
.L_x_244:
[----:B------:R-:W-:Y:S02]  /*0940*/  IMAD.MOV.U32 R23, RZ, RZ, RZ ;  /* 0x000000ffff177224 */ /* 0x000fe400078e00ff */
[----:B------:R-:W-:Y:S02]  /*0950*/  IMAD.MOV.U32 R24, RZ, RZ, RZ ;  /* 0x000000ffff187224 */ /* 0x000fe400078e00ff */
[----:B------:R-:W-:Y:S02]  /*0960*/  IMAD.MOV.U32 R2, RZ, RZ, 0x38 ;  /* 0x00000038ff027424 */ /* 0x000fe400078e00ff */
[----:B------:R-:W-:-:S07]  /*0970*/  IMAD.MOV.U32 R0, RZ, RZ, RZ ;  /* 0x000000ffff007224 */ /* 0x000fce00078e00ff */
.L_x_286:
        /* <DEDUP_REMOVED lines=26> */
[----:B0-----:R-:W-:Y:S01]  /*0b20*/  VIADD R8, R21, 0xffffffe ;  /* 0x0ffffffe15087836 */ /* 0x001fe20000000000 */
[----:B------:R-:W-:-:S05]  /*0b30*/  MOV R21, RZ ;  /* 0x000000ff00157202 */ /* 0x000fca0000000f00 */
[----:B------:R0:W3:Y:S02]  /*0b40*/  F2I.FTZ.U32.TRUNC.NTZ R9, R8 ;  /* 0x0000000800097305 */ /* 0x0000e4000021f000 */
[----:B0-----:R-:W-:Y:S02]  /*0b50*/  IMAD.MOV.U32 R8, RZ, RZ, RZ ;  /* 0x000000ffff087224 */ /* 0x001fe400078e00ff */
[----:B---3--:R-:W-:-:S04]  /*0b60*/  IMAD.MOV R4, RZ, RZ, -R9 ;  /* 0x000000ffff047224 */ /* 0x008fc800078e0a09 */
[----:B------:R-:W-:-:S04]  /*0b70*/  IMAD R25, R4, R3, RZ ;  /* 0x0000000304197224 */ /* 0x000fc800078e02ff */
        /* <DEDUP_REMOVED lines=10> */
.L_x_249:
[----:B------:R-:W-:Y:S01]  /*0c20*/  IMAD.MOV.U32 R4, RZ, RZ, R20 ;  /* 0x000000ffff047224 */ /* 0x000fe200078e0014 */
[----:B------:R-:W-:Y:S01]  /*0c30*/  MOV R8, 0xc60 ;  /* 0x00000c6000087802 */ /* 0x000fe20000000f00 */
[----:B------:R-:W-:-:S07]  /*0c40*/  IMAD.MOV.U32 R3, RZ, RZ, R21 ;  /* 0x000000ffff037224 */ /* 0x000fce00078e0015 */
[----:B-12--5:R-:W-:Y:S05]  /*0c50*/  CALL.REL.NOINC `($__internal_5_$__cuda_sm20_rem_u64) ;  /* 0x0000001c00187944 */ /* 0x026fea0003c00000 */
.L_x_250:
        /* <DEDUP_REMOVED lines=10> */
.L_x_248:
[----:B------:R-:W-:Y:S05]  /*0d00*/  BSYNC.RECONVERGENT B1 ;  /* 0x0000000000017941 */ /* 0x000fea0003800200 */
.L_x_247:
[----:B------:R-:W-:Y:S02]  /*0d10*/  HFMA2 R21, -RZ, RZ, 0, 5.9604644775390625e-08 ;  /* 0x00000001ff157431 */ /* 0x000fe400000001ff */
[----:B------:R-:W-:Y:S01]  /*0d20*/  VIADD R8, R2, 0x6 ;  /* 0x0000000602087836 */ /* 0x000fe20000000000 */
[C---:B------:R-:W-:Y:S01]  /*0d30*/  SHF.L.U64.HI R9, R23.reuse, 0x1, R24 ;  /* 0x0000000117097819 */ /* 0x040fe20000010218 */
[----:B------:R-:W-:Y:S01]  /*0d40*/  IMAD.SHL.U32 R22, R23, 0x2, RZ ;  /* 0x0000000217167824 */ /* 0x000fe200078e00ff */
[----:B------:R-:W-:Y:S04]  /*0d50*/  BSSY.RECONVERGENT B1, `(.L_x_251) ;  /* 0x0000032000017945 */ /* 0x000fe80003800200 */
[----:B------:R-:W-:Y:S02]  /*0d60*/  ISETP.GE.U32.AND P0, PT, R22, R3, PT ;  /* 0x000000031600720c */ /* 0x000fe40003f06070 */
[----:B------:R-:W-:-:S02]  /*0d70*/  SHF.L.U32 R20, R21, R8, RZ ;  /* 0x0000000815147219 */ /* 0x000fc400000006ff */
[----:B------:R-:W-:Y:S02]  /*0d80*/  SHF.L.U64.HI R21, R21, R8, RZ ;  /* 0x0000000815157219 */ /* 0x000fe400000102ff */
[----:B------:R-:W-:Y:S02]  /*0d90*/  LOP3.LUT P1, RZ, R20, R18, RZ, 0xc0, !PT ;  /* 0x0000001214ff7212 */ /* 0x000fe4000782c0ff */
[----:B------:R-:W-:Y:S02]  /*0da0*/  ISETP.GE.U32.AND.EX P0, PT, R9, R4, PT, P0 ;  /* 0x000000040900720c */ /* 0x000fe40003f06100 */
[----:B------:R-:W-:Y:S02]  /*0db0*/  LOP3.LUT P1, RZ, R21, R19, RZ, 0xc0, P1 ;  /* 0x0000001315ff7212 */ /* 0x000fe4000082c0ff */
[----:B------:R-:W-:Y:S02]  /*0dc0*/  SEL R23, R3, RZ, P0 ;  /* 0x000000ff03177207 */ /* 0x000fe40000000000 */
[----:B------:R-:W-:-:S02]  /*0dd0*/  SEL R24, R4, RZ, P0 ;  /* 0x000000ff04187207 */ /* 0x000fc40000000000 */
        /* <DEDUP_REMOVED lines=10> */
[----:B0-----:R-:W-:Y:S02]  /*0e80*/  VIADD R8, R21, 0xffffffe ;  /* 0x0ffffffe15087836 */ /* 0x001fe40000000000 */
[----:B------:R-:W-:-:S04]  /*0e90*/  IMAD.MOV.U32 R21, RZ, RZ, RZ ;  /* 0x000000ffff157224 */ /* 0x000fc800078e00ff */
        /* <DEDUP_REMOVED lines=14> */
.L_x_254:
[----:B------:R-:W-:Y:S01]  /*0f80*/  MOV R4, R20 ;  /* 0x0000001400047202 */ /* 0x000fe20000000f00 */
[----:B------:R-:W-:Y:S01]  /*0f90*/  IMAD.MOV.U32 R3, RZ, RZ, R21 ;  /* 0x000000ffff037224 */ /* 0x000fe200078e0015 */
[----:B------:R-:W-:-:S07]  /*0fa0*/  MOV R8, 0xfc0 ;  /* 0x00000fc000087802 */ /* 0x000fce0000000f00 */
[----:B-12--5:R-:W-:Y:S05]  /*0fb0*/  CALL.REL.NOINC `($__internal_5_$__cuda_sm20_rem_u64) ;  /* 0x0000001800407944 */ /* 0x026fea0003c00000 */
.L_x_255:
[----:B------:R-:W-:Y:S05]  /*0fc0*/  BSYNC.RECONVERGENT B2 ;  /* 0x0000000000027941 */ /* 0x000fea0003800200 */
.L_x_253:
        /* <DEDUP_REMOVED lines=10> */
.L_x_252:
[----:B------:R-:W-:Y:S05]  /*1070*/  BSYNC.RECONVERGENT B1 ;  /* 0x0000000000017941 */ /* 0x000fea0003800200 */
.L_x_251:
        /* <DEDUP_REMOVED lines=39> */
.L_x_259:
[----:B------:R-:W-:Y:S01]  /*12f0*/  IMAD.MOV.U32 R4, RZ, RZ, R20 ;  /* 0x000000ffff047224 */ /* 0x000fe200078e0014 */
[----:B------:R-:W-:Y:S02]  /*1300*/  MOV R3, R21 ;  /* 0x0000001500037202 */ /* 0x000fe40000000f00 */
[----:B------:R-:W-:-:S07]  /*1310*/  MOV R8, 0x1330 ;  /* 0x0000133000087802 */ /* 0x000fce0000000f00 */
[----:B-12--5:R-:W-:Y:S05]  /*1320*/  CALL.REL.NOINC `($__internal_5_$__cuda_sm20_rem_u64) ;  /* 0x0000001400647944 */ /* 0x026fea0003c00000 */
.L_x_260:
[----:B------:R-:W-:Y:S05]  /*1330*/  BSYNC.RECONVERGENT B2 ;  /* 0x0000000000027941 */ /* 0x000fea0003800200 */
.L_x_258:
        /* <DEDUP_REMOVED lines=10> */
.L_x_257:
[----:B------:R-:W-:Y:S05]  /*13e0*/  BSYNC.RECONVERGENT B1 ;  /* 0x0000000000017941 */ /* 0x000fea0003800200 */
.L_x_256:
        /* <DEDUP_REMOVED lines=23> */
[----:B0-----:R-:W-:Y:S01]  /*1560*/  IADD3 R8, PT, PT, R21, 0xffffffe, RZ ;  /* 0x0ffffffe15087810 */ /* 0x001fe20007ffe0ff */
[----:B------:R-:W-:-:S05]  /*1570*/  IMAD.MOV.U32 R21, RZ, RZ, RZ ;  /* 0x000000ffff157224 */ /* 0x000fca00078e00ff */
        /* <DEDUP_REMOVED lines=14> */
.L_x_264:
[----:B------:R-:W-:Y:S01]  /*1660*/  IMAD.MOV.U32 R4, RZ, RZ, R20 ;  /* 0x000000ffff047224 */ /* 0x000fe200078e0014 */
[----:B------:R-:W-:Y:S02]  /*1670*/  MOV R3, R25 ;  /* 0x0000001900037202 */ /* 0x000fe40000000f00 */
[----:B------:R-:W-:-:S07]  /*1680*/  MOV R8, 0x16a0 ;  /* 0x000016a000087802 */ /* 0x000fce0000000f00 */
[----:B-12--5:R-:W-:Y:S05]  /*1690*/  CALL.REL.NOINC `($__internal_5_$__cuda_sm20_rem_u64) ;  /* 0x0000001000887944 */ /* 0x026fea0003c00000 */
.L_x_265:
[----:B------:R-:W-:Y:S05]  /*16a0*/  BSYNC.RECONVERGENT B2 ;  /* 0x0000000000027941 */ /* 0x000fea0003800200 */
.L_x_263:
        /* <DEDUP_REMOVED lines=10> */
.L_x_262:
[----:B------:R-:W-:Y:S05]  /*1750*/  BSYNC.RECONVERGENT B1 ;  /* 0x0000000000017941 */ /* 0x000fea0003800200 */
.L_x_261:
        /* <DEDUP_REMOVED lines=39> */
.L_x_269:
[----:B------:R-:W-:Y:S01]  /*19d0*/  MOV R4, R20 ;  /* 0x0000001400047202 */ /* 0x000fe20000000f00 */
[----:B------:R-:W-:Y:S01]  /*19e0*/  IMAD.MOV.U32 R3, RZ, RZ, R25 ;  /* 0x000000ffff037224 */ /* 0x000fe200078e0019 */
[----:B------:R-:W-:-:S07]  /*19f0*/  MOV R8, 0x1a10 ;  /* 0x00001a1000087802 */ /* 0x000fce0000000f00 */
[----:B-12--5:R-:W-:Y:S05]  /*1a00*/  CALL.REL.NOINC `($__internal_5_$__cuda_sm20_rem_u64) ;  /* 0x0000000c00ac7944 */ /* 0x026fea0003c00000 */
.L_x_270:
[----:B------:R-:W-:Y:S05]  /*1a10*/  BSYNC.RECONVERGENT B2 ;  /* 0x0000000000027941 */ /* 0x000fea0003800200 */
.L_x_268:
        /* <DEDUP_REMOVED lines=10> */
.L_x_267:
[----:B------:R-:W-:Y:S05]  /*1ac0*/  BSYNC.RECONVERGENT B1 ;  /* 0x0000000000017941 */ /* 0x000fea0003800200 */
.L_x_266:
        /* <DEDUP_REMOVED lines=39> */
.L_x_274:
[----:B------:R-:W-:Y:S01]  /*1d40*/  IMAD.MOV.U32 R4, RZ, RZ, R20 ;  /* 0x000000ffff047224 */ /* 0x000fe200078e0014 */
[----:B------:R-:W-:Y:S01]  /*1d50*/  MOV R8, 0x1d80 ;  /* 0x00001d8000087802 */ /* 0x000fe20000000f00 */
[----:B------:R-:W-:-:S07]  /*1d60*/  IMAD.MOV.U32 R3, RZ, RZ, R25 ;  /* 0x000000ffff037224 */ /* 0x000fce00078e0019 */
[----:B-12--5:R-:W-:Y:S05]  /*1d70*/  CALL.REL.NOINC `($__internal_5_$__cuda_sm20_rem_u64) ;  /* 0x0000000800d07944 */ /* 0x026fea0003c00000 */
.L_x_275:
[----:B------:R-:W-:Y:S05]  /*1d80*/  BSYNC.RECONVERGENT B2 ;  /* 0x0000000000027941 */ /* 0x000fea0003800200 */
.L_x_273:
        /* <DEDUP_REMOVED lines=10> */
.L_x_272:
[----:B------:R-:W-:Y:S05]  /*1e30*/  BSYNC.RECONVERGENT B1 ;  /* 0x0000000000017941 */ /* 0x000fea0003800200 */
.L_x_271:
[----:B------:R-:W-:Y:S01]  /*1e40*/  IMAD.MOV.U32 R25, RZ, RZ, 0x1 ;  /* 0x00000001ff197424 */ /* 0x000fe200078e00ff */
[----:B------:R-:W-:Y:S01]  /*1e50*/  IADD3 R8, PT, PT, R2, 0x1, RZ ;  /* 0x0000000102087810 */ /* 0x000fe20007ffe0ff */
[C---:B------:R-:W-:Y:S01]  /*1e60*/  IMAD.SHL.U32 R9, R24.reuse, 0x2, RZ ;  /* 0x0000000218097824 */ /* 0x040fe200078e00ff */
[----:B------:R-:W-:Y:S01]  /*1e70*/  SHF.L.U64.HI R21, R24, 0x1, R23 ;  /* 0x0000000118157819 */ /* 0x000fe20000010217 */
[----:B------:R-:W-:Y:S01]  /*1e80*/  BSSY.RECONVERGENT B1, `(.L_x_276) ;  /* 0x0000032000017945 */ /* 0x000fe20003800200 */
        /* <DEDUP_REMOVED lines=31> */
[-C--:B------:R-:W-:Y:S02]  /*2080*/  @P0 IADD3 R20, PT, PT, R20, -R3.reuse, RZ ;  /* 0x8000000314140210 */ /* 0x080fe40007ffe0ff */
[----:B------:R-:W-:Y:S01]  /*2090*/  @!P1 LOP3.LUT R20, RZ, R3, RZ, 0x33, !PT ;  /* 0x00000003ff149212 */ /* 0x000fe200078e33ff */
[----:B------:R-:W-:Y:S06]  /*20a0*/  BRA `(.L_x_280) ;  /* 0x0000000000107947 */ /* 0x000fec0003800000 */
.L_x_279:
[----:B------:R-:W-:Y:S01]  /*20b0*/  IMAD.MOV.U32 R4, RZ, RZ, R20 ;  /* 0x000000ffff047224 */ /* 0x000fe200078e0014 */
[----:B------:R-:W-:Y:S01]  /*20c0*/  MOV R8, 0x20f0 ;  /* 0x000020f000087802 */ /* 0x000fe20000000f00 */
[----:B------:R-:W-:-:S07]  /*20d0*/  IMAD.MOV.U32 R3, RZ, RZ, R25 ;  /* 0x000000ffff037224 */ /* 0x000fce00078e0019 */
[----:B-12--5:R-:W-:Y:S05]  /*20e0*/  CALL.REL.NOINC `($__internal_5_$__cuda_sm20_rem_u64) ;  /* 0x0000000400f47944 */ /* 0x026fea0003c00000 */
.L_x_280:
[----:B------:R-:W-:Y:S05]  /*20f0*/  BSYNC.RECONVERGENT B2 ;  /* 0x0000000000027941 */ /* 0x000fea0003800200 */
.L_x_278:
        /* <DEDUP_REMOVED lines=10> */
.L_x_277:
[----:B------:R-:W-:Y:S05]  /*21a0*/  BSYNC.RECONVERGENT B1 ;  /* 0x0000000000017941 */ /* 0x000fea0003800200 */
.L_x_276:
[----:B------:R-:W-:Y:S01]  /*21b0*/  IMAD.MOV.U32 R21, RZ, RZ, 0x1 ;  /* 0x00000001ff157424 */ /* 0x000fe200078e00ff */
[C---:B------:R-:W-:Y:S01]  /*21c0*/  SHF.L.U32 R8, R24.reuse, 0x1, RZ ;  /* 0x0000000118087819 */ /* 0x040fe200000006ff */
[----:B------:R-:W-:Y:S01]  /*21d0*/  BSSY.RECONVERGENT B1, `(.L_x_281) ;  /* 0x0000033000017945 */ /* 0x000fe20003800200 */
[----:B------:R-:W-:Y:S02]  /*21e0*/  SHF.L.U64.HI R9, R24, 0x1, R23 ;  /* 0x0000000118097819 */ /* 0x000fe40000010217 */
        /* <DEDUP_REMOVED lines=34> */
.L_x_284:
[----:B------:R-:W-:Y:S01]  /*2410*/  IMAD.MOV.U32 R4, RZ, RZ, R20 ;  /* 0x000000ffff047224 */ /* 0x000fe200078e0014 */
[----:B------:R-:W-:Y:S01]  /*2420*/  MOV R8, 0x2450 ;  /* 0x0000245000087802 */ /* 0x000fe20000000f00 */
[----:B------:R-:W-:-:S07]  /*2430*/  IMAD.MOV.U32 R3, RZ, RZ, R21 ;  /* 0x000000ffff037224 */ /* 0x000fce00078e0015 */
[----:B-12--5:R-:W-:Y:S05]  /*2440*/  CALL.REL.NOINC `($__internal_5_$__cuda_sm20_rem_u64) ;  /* 0x00000004001c7944 */ /* 0x026fea0003c00000 */
.L_x_285:
[----:B------:R-:W-:Y:S05]  /*2450*/  BSYNC.RECONVERGENT B2 ;  /* 0x0000000000027941 */ /* 0x000fea0003800200 */
.L_x_283:
        /* <DEDUP_REMOVED lines=10> */
.L_x_282:
[----:B------:R-:W-:Y:S05]  /*2500*/  BSYNC.RECONVERGENT B1 ;  /* 0x0000000000017941 */ /* 0x000fea0003800200 */
.L_x_281:
[----:B------:R-:W-:Y:S01]  /*2510*/  IADD3 R2, PT, PT, R2, -0x8, RZ ;  /* 0xfffffff802027810 */ /* 0x000fe20007ffe0ff */
        /* <DEDUP_REMOVED lines=9> */
[----:B0-----:R-:W-:-:S06]  /*25b0*/  VIADD R4, R2, 0xffffffe ;  /* 0x0ffffffe02047836 */ /* 0x001fcc0000000000 */
[----:B--2---:R0:W2:Y:S02]  /*25c0*/  F2I.FTZ.U32.TRUNC.NTZ R5, R4 ;  /* 0x0000000400057305 */ /* 0x0040a4000021f000 */
[----:B0-----:R-:W-:Y:S02]  /*25d0*/  IMAD.MOV.U32 R4, RZ, RZ, RZ ;  /* 0x000000ffff047224 */ /* 0x001fe400078e00ff */
[----:B--2---:R-:W-:-:S04]  /*25e0*/  IMAD.MOV R0, RZ, RZ, -R5 ;  /* 0x000000ffff007224 */ /* 0x004fc800078e0a05 */
        /* <DEDUP_REMOVED lines=11> */
.L_x_288:
[----:B------:R-:W-:Y:S01]  /*26a0*/  MOV R4, R16 ;  /* 0x0000001000047202 */ /* 0x000fe20000000f00 */
[----:B------:R-:W-:Y:S01]  /*26b0*/  IMAD.MOV.U32 R3, RZ, RZ, R7 ;  /* 0x000000ffff037224 */ /* 0x000fe200078e0007 */
[----:B------:R-:W-:-:S07]  /*26c0*/  MOV R8, 0x26e0 ;  /* 0x000026e000087802 */ /* 0x000fce0000000f00 */
[----:B-12--5:R-:W-:Y:S05]  /*26d0*/  CALL.REL.NOINC `($__internal_5_$__cuda_sm20_rem_u64) ;  /* 0x0000000000787944 */ /* 0x026fea0003c00000 */
.L_x_289:
[----:B------:R-:W-:Y:S05]  /*26e0*/  BSYNC.RECONVERGENT B1 ;  /* 0x0000000000017941 */ /* 0x000fea0003800200 */
.L_x_287:
[----:B------:R-:W0:Y:S01]  /*26f0*/  LDCU.64 UR6, c[0x0][0x398] ;  /* 0x00007300ff0677ac */ /* 0x000e220008000a00 */
[----:B------:R-:W-:-:S05]  /*2700*/  IADD3 R23, P0, PT, R20, R23, RZ ;  /* 0x0000001714177210 */ /* 0x000fca0007f1e0ff */
[----:B------:R-:W-:Y:S02]  /*2710*/  IMAD.X R21, R21, 0x1, R24, P0 ;  /* 0x0000000115157824 */ /* 0x000fe400000e0618 */
[----:B0-----:R-:W-:Y:S02]  /*2720*/  IMAD.U32 R17, RZ, RZ, UR6 ;  /* 0x00000006ff117e24 */ /* 0x001fe4000f8e00ff */
[----:B------:R-:W-:-:S03]  /*2730*/  IMAD.U32 R0, RZ, RZ, UR7 ;  /* 0x00000007ff007e24 */ /* 0x000fc6000f8e00ff */
[----:B------:R-:W-:-:S04]  /*2740*/  ISETP.GE.U32.AND P0, PT, R23, R17, PT ;  /* 0x000000111700720c */ /* 0x000fc80003f06070 */
[----:B------:R-:W-:-:S04]  /*2750*/  ISETP.GE.U32.AND.EX P0, PT, R21, R0, PT, P0 ;  /* 0x000000001500720c */ /* 0x000fc80003f06100 */
[----:B------:R-:W-:-:S04]  /*2760*/  SEL R2, R17, RZ, P0 ;  /* 0x000000ff11027207 */ /* 0x000fc80000000000 */
[----:B------:R-:W-:Y:S02]  /*2770*/  IADD3 R16, P1, PT, -R2, R23, RZ ;  /* 0x0000001702107210 */ /* 0x000fe40007f3e1ff */
[----:B------:R-:W-:-:S05]  /*2780*/  SEL R2, R0, RZ, P0 ;  /* 0x000000ff00027207 */ /* 0x000fca0000000000 */
[----:B------:R-:W-:-:S07]  /*2790*/  IMAD.X R21, R21, 0x1, ~R2, P1 ;  /* 0x0000000115157824 */ /* 0x000fce00008e0e02 */
.L_x_241:
[----:B------:R-:W-:Y:S05]  /*27a0*/  BSYNC.RECONVERGENT B0 ;  /* 0x0000000000007941 */ /* 0x000fea0003800200 */
.L_x_239:
[CC--:B-----5:R-:W-:Y:S02]  /*27b0*/  IADD3 R7, P2, PT, R14.reuse, R16.reuse, RZ ;  /* 0x000000100e077210 */ /* 0x0e0fe40007f5e0ff */
        /* <DEDUP_REMOVED lines=16> */
        .weak           $__internal_5_$__cuda_sm20_rem_u64
        .type           $__internal_5_$__cuda_sm20_rem_u64,@function
        .size           $__internal_5_$__cuda_sm20_rem_u64,(.L_x_356 - $__internal_5_$__cuda_sm20_rem_u64)
$__internal_5_$__cuda_sm20_rem_u64:
[----:B------:R-:W-:Y:S01]  /*28c0*/  IMAD.MOV.U32 R21, RZ, RZ, R5 ;  /* 0x000000ffff157224 */ /* 0x000fe200078e0005 */
[----:B------:R-:W-:-:S05]  /*28d0*/  MOV R20, R6 ;  /* 0x0000000600147202 */ /* 0x000fca0000000f00 */
        /* <DEDUP_REMOVED lines=17> */
[----:B------:R-:W-:Y:S02]  /*29f0*/  HFMA2 R27, -RZ, RZ, 0, 0 ;  /* 0x00000000ff1b7431 */ /* 0x000fe400000001ff */
[----:B------:R-:W-:Y:S01]  /*2a00*/  IMAD.WIDE.U32 R20, R29, R6, RZ ;  /* 0x000000061d147225 */ /* 0x000fe200078e00ff */
[----:B------:R-:W-:-:S03]  /*2a10*/  IADD3.X R9, PT, PT, RZ, RZ, R9, P3, P1 ;  /* 0x000000ffff097210 */ /* 0x000fc60001fe2409 */
        /* <DEDUP_REMOVED lines=20> */
[----:B------:R-:W-:Y:S01]  /*2b60*/  IMAD.X R21, RZ, RZ, R21, P1 ;  /* 0x000000ffff157224 */ /* 0x000fe200008e0615 */
[----:B------:R-:W-:Y:S01]  /*2b70*/  IADD3 R25, P1, PT, -R26, R4, RZ ;  /* 0x000000041a197210 */ /* 0x000fe20007f3e1ff */
[----:B------:R-:W-:-:S03]  /*2b80*/  IMAD R9, R9, R5, R27 ;  /* 0x0000000509097224 */ /* 0x000fc600078e021b */
        /* <DEDUP_REMOVED lines=19> */
[----:B------:R-:W-:Y:S06]  /*2cc0*/  RET.REL.NODEC R8 `(ntt_inverse) ;  /* 0xffffffd008cc7950 */ /* 0x000fec0003c3ffff */
.L_x_290:
        /* <DEDUP_REMOVED lines=11> */
.L_x_356:


//--------------------- .text.ntt_forward         --------------------------
	.section	.text.ntt_forward,"ax",@progbits
	.align	128
        .global         ntt_forward
        .type           ntt_forward,@function
        .size           ntt_forward,(.L_x_357 - ntt_forward)
        .other          ntt_forward,@"STO_CUDA_ENTRY STV_DEFAULT"
ntt_forward:
.text.ntt_forward:
        /* <DEDUP_REMOVED lines=104> */
.L_x_295:
        /* <DEDUP_REMOVED lines=8> */
.L_x_294:
[----:B------:R-:W-:Y:S02]  /*0700*/  IMAD.MOV.U32 R16, RZ, RZ, R2 ;  /* 0x000000ffff107224 */ /* 0x000fe400078e0002 */
[----:B------:R-:W-:Y:S01]  /*0710*/  IMAD.MOV.U32 R21, RZ, RZ, R3 ;  /* 0x000000ffff157224 */ /* 0x000fe200078e0003 */
[----:B------:R-:W-:Y:S06]  /*0720*/  BRA `(.L_x_293) ;  /* 0x00000020001c7947 */ /* 0x000fec0003800000 */
.L_x_292:
        /* <DEDUP_REMOVED lines=27> */
.L_x_297:
[----:B------:R-:W-:Y:S01]  /*08e0*/  IMAD.MOV.U32 R4, RZ, RZ, R2 ;  /* 0x000000ffff047224 */ /* 0x000fe200078e0002 */
[----:B------:R-:W-:-:S07]  /*08f0*/  MOV R8, 0x910 ;  /* 0x0000091000087802 */ /* 0x000fce0000000f00 */
[----:B-12--5:R-:W-:Y:S05]  /*0900*/  CALL.REL.NOINC `($__internal_6_$__cuda_sm20_rem_u64) ;  /* 0x0000001c00ec7944 */ /* 0x026fea0003c00000 */
[----:B------:R-:W-:Y:S01]  /*0910*/  IMAD.MOV.U32 R18, RZ, RZ, R20 ;  /* 0x000000ffff127224 */ /* 0x000fe200078e0014 */
[----:B------:R-:W-:-:S07]  /*0920*/  MOV R19, R21 ;  /* 0x0000001500137202 */ /* 0x000fce0000000f00 */
.L_x_298:
[----:B------:R-:W-:Y:S05]  /*0930*/  BSYNC.RECONVERGENT B1 ;  /* 0x0000000000017941 */ /* 0x000fea0003800200 */
.L_x_296:
[----:B------:R-:W-:Y:S02]  /*0940*/  IMAD.MOV.U32 R23, RZ, RZ, RZ ;  /* 0x000000ffff177224 */ /* 0x000fe400078e00ff */
[----:B------:R-:W-:Y:S02]  /*0950*/  IMAD.MOV.U32 R24, RZ, RZ, RZ ;  /* 0x000000ffff187224 */ /* 0x000fe400078e00ff */
[----:B------:R-:W-:Y:S02]  /*0960*/  IMAD.MOV.U32 R2, RZ, RZ, 0x38 ;  /* 0x00000038ff027424 */ /* 0x000fe400078e00ff */
[----:B------:R-:W-:-:S07]  /*0970*/  IMAD.MOV.U32 R0, RZ, RZ, RZ ;  /* 0x000000ffff007224 */ /* 0x000fce00078e00ff */
.L_x_338:
        /* <DEDUP_REMOVED lines=42> */
.L_x_301:
[----:B------:R-:W-:Y:S01]  /*0c20*/  IMAD.MOV.U32 R4, RZ, RZ, R20 ;  /* 0x000000ffff047224 */ /* 0x000fe200078e0014 */
[----:B------:R-:W-:Y:S01]  /*0c30*/  MOV R8, 0xc60 ;  /* 0x00000c6000087802 */ /* 0x000fe20000000f00 */
[----:B------:R-:W-:-:S07]  /*0c40*/  IMAD.MOV.U32 R3, RZ, RZ, R21 ;  /* 0x000000ffff037224 */ /* 0x000fce00078e0015 */
[----:B-12--5:R-:W-:Y:S05]  /*0c50*/  CALL.REL.NOINC `($__internal_6_$__cuda_sm20_rem_u64) ;  /* 0x0000001c00187944 */ /* 0x026fea0003c00000 */
.L_x_302:
        /* <DEDUP_REMOVED lines=10> */
.L_x_300:
[----:B------:R-:W-:Y:S05]  /*0d00*/  BSYNC.RECONVERGENT B1 ;  /* 0x0000000000017941 */ /* 0x000fea0003800200 */
.L_x_299:
        /* <DEDUP_REMOVED lines=39> */
.L_x_306:
[----:B------:R-:W-:Y:S01]  /*0f80*/  MOV R4, R20 ;  /* 0x0000001400047202 */ /* 0x000fe20000000f00 */
[----:B------:R-:W-:Y:S01]  /*0f90*/  IMAD.MOV.U32 R3, RZ, RZ, R21 ;  /* 0x000000ffff037224 */ /* 0x000fe200078e0015 */
[----:B------:R-:W-:-:S07]  /*0fa0*/  MOV R8, 0xfc0 ;  /* 0x00000fc000087802 */ /* 0x000fce0000000f00 */
[----:B-12--5:R-:W-:Y:S05]  /*0fb0*/  CALL.REL.NOINC `($__internal_6_$__cuda_sm20_rem_u64) ;  /* 0x0000001800407944 */ /* 0x026fea0003c00000 */
.L_x_307:
[----:B------:R-:W-:Y:S05]  /*0fc0*/  BSYNC.RECONVERGENT B2 ;  /* 0x0000000000027941 */ /* 0x000fea0003800200 */
.L_x_305:
        /* <DEDUP_REMOVED lines=10> */
.L_x_304:
[----:B------:R-:W-:Y:S05]  /*1070*/  BSYNC.RECONVERGENT B1 ;  /* 0x0000000000017941 */ /* 0x000fea0003800200 */
.L_x_303:
        /* <DEDUP_REMOVED lines=39> */
.L_x_311:
[----:B------:R-:W-:Y:S01]  /*12f0*/  IMAD.MOV.U32 R4, RZ, RZ, R20 ;  /* 0x000000ffff047224 */ /* 0x000fe200078e0014 */
[----:B------:R-:W-:Y:S02]  /*1300*/  MOV R3, R21 ;  /* 0x0000001500037202 */ /* 0x000fe40000000f00 */
[----:B------:R-:W-:-:S07]  /*1310*/  MOV R8, 0x1330 ;  /* 0x0000133000087802 */ /* 0x000fce0000000f00 */
[----:B-12--5:R-:W-:Y:S05]  /*1320*/  CALL.REL.NOINC `($__internal_6_$__cuda_sm20_rem_u64) ;  /* 0x0000001400647944 */ /* 0x026fea0003c00000 */
.L_x_312:
[----:B------:R-:W-:Y:S05]  /*1330*/  BSYNC.RECONVERGENT B2 ;  /* 0x0000000000027941 */ /* 0x000fea0003800200 */
.L_x_310:
        /* <DEDUP_REMOVED lines=10> */
.L_x_309:
[----:B------:R-:W-:Y:S05]  /*13e0*/  BSYNC.RECONVERGENT B1 ;  /* 0x0000000000017941 */ /* 0x000fea0003800200 */
.L_x_308:
        /* <DEDUP_REMOVED lines=39> */
.L_x_316:
[----:B------:R-:W-:Y:S01]  /*1660*/  IMAD.MOV.U32 R4, RZ, RZ, R20 ;  /* 0x000000ffff047224 */ /* 0x000fe200078e0014 */
[----:B------:R-:W-:Y:S02]  /*1670*/  MOV R3, R25 ;  /* 0x0000001900037202 */ /* 0x000fe40000000f00 */
[----:B------:R-:W-:-:S07]  /*1680*/  MOV R8, 0x16a0 ;  /* 0x000016a000087802 */ /* 0x000fce0000000f00 */
[----:B-12--5:R-:W-:Y:S05]  /*1690*/  CALL.REL.NOINC `($__internal_6_$__cuda_sm20_rem_u64) ;  /* 0x0000001000887944 */ /* 0x026fea0003c00000 */
.L_x_317:
[----:B------:R-:W-:Y:S05]  /*16a0*/  BSYNC.RECONVERGENT B2 ;  /* 0x0000000000027941 */ /* 0x000fea0003800200 */
.L_x_315:
        /* <DEDUP_REMOVED lines=10> */
.L_x_314:
[----:B------:R-:W-:Y:S05]  /*1750*/  BSYNC.RECONVERGENT B1 ;  /* 0x0000000000017941 */ /* 0x000fea0003800200 */
.L_x_313:
        /* <DEDUP_REMOVED lines=39> */
.L_x_321:
[----:B------:R-:W-:Y:S01]  /*19d0*/  MOV R4, R20 ;  /* 0x0000001400047202 */ /* 0x000fe20000000f00 */
[----:B------:R-:W-:Y:S01]  /*19e0*/  IMAD.MOV.U32 R3, RZ, RZ, R25 ;  /* 0x000000ffff037224 */ /* 0x000fe200078e0019 */
[----:B------:R-:W-:-:S07]  /*19f0*/  MOV R8, 0x1a10 ;  /* 0x00001a1000087802 */ /* 0x000fce0000000f00 */
[----:B-12--5:R-:W-:Y:S05]  /*1a00*/  CALL.REL.NOINC `($__internal_6_$__cuda_sm20_rem_u64) ;  /* 0x0000000c00ac7944 */ /* 0x026fea0003c00000 */
.L_x_322:
[----:B------:R-:W-:Y:S05]  /*1a10*/  BSYNC.RECONVERGENT B2 ;  /* 0x0000000000027941 */ /* 0x000fea0003800200 */
.L_x_320:
        /* <DEDUP_REMOVED lines=10> */
.L_x_319:
[----:B------:R-:W-:Y:S05]  /*1ac0*/  BSYNC.RECONVERGENT B1 ;  /* 0x0000000000017941 */ /* 0x000fea0003800200 */
.L_x_318:
        /* <DEDUP_REMOVED lines=39> */
.L_x_326:
[----:B------:R-:W-:Y:S01]  /*1d40*/  IMAD.MOV.U32 R4, RZ, RZ, R20 ;  /* 0x000000ffff047224 */ /* 0x000fe200078e0014 */
[----:B------:R-:W-:Y:S01]  /*1d50*/  MOV R8, 0x1d80 ;  /* 0x00001d8000087802 */ /* 0x000fe20000000f00 */
[----:B------:R-:W-:-:S07]  /*1d60*/  IMAD.MOV.U32 R3, RZ, RZ, R25 ;  /* 0x000000ffff037224 */ /* 0x000fce00078e0019 */
[----:B-12--5:R-:W-:Y:S05]  /*1d70*/  CALL.REL.NOINC `($__internal_6_$__cuda_sm20_rem_u64) ;  /* 0x0000000800d07944 */ /* 0x026fea0003c00000 */
.L_x_327:
[----:B------:R-:W-:Y:S05]  /*1d80*/  BSYNC.RECONVERGENT B2 ;  /* 0x0000000000027941 */ /* 0x000fea0003800200 */
.L_x_325:
        /* <DEDUP_REMOVED lines=10> */
.L_x_324:
[----:B------:R-:W-:Y:S05]  /*1e30*/  BSYNC.RECONVERGENT B1 ;  /* 0x0000000000017941 */ /* 0x000fea0003800200 */
.L_x_323:
        /* <DEDUP_REMOVED lines=39> */
.L_x_331:
[----:B------:R-:W-:Y:S01]  /*20b0*/  IMAD.MOV.U32 R4, RZ, RZ, R20 ;  /* 0x000000ffff047224 */ /* 0x000fe200078e0014 */
[----:B------:R-:W-:Y:S01]  /*20c0*/  MOV R8, 0x20f0 ;  /* 0x000020f000087802 */ /* 0x000fe20000000f00 */
[----:B------:R-:W-:-:S07]  /*20d0*/  IMAD.MOV.U32 R3, RZ, RZ, R25 ;  /* 0x000000ffff037224 */ /* 0x000fce00078e0019 */
[----:B-12--5:R-:W-:Y:S05]  /*20e0*/  CALL.REL.NOINC `($__internal_6_$__cuda_sm20_rem_u64) ;  /* 0x0000000400f47944 */ /* 0x026fea0003c00000 */
.L_x_332:
[----:B------:R-:W-:Y:S05]  /*20f0*/  BSYNC.RECONVERGENT B2 ;  /* 0x0000000000027941 */ /* 0x000fea0003800200 */
.L_x_330:
        /* <DEDUP_REMOVED lines=10> */
.L_x_329:
[----:B------:R-:W-:Y:S05]  /*21a0*/  BSYNC.RECONVERGENT B1 ;  /* 0x0000000000017941 */ /* 0x000fea0003800200 */
.L_x_328:
        /* <DEDUP_REMOVED lines=38> */
.L_x_336:
[----:B------:R-:W-:Y:S01]  /*2410*/  IMAD.MOV.U32 R4, RZ, RZ, R20 ;  /* 0x000000ffff047224 */ /* 0x000fe200078e0014 */
[----:B------:R-:W-:Y:S01]  /*2420*/  MOV R8, 0x2450 ;  /* 0x0000245000087802 */ /* 0x000fe20000000f00 */
[----:B------:R-:W-:-:S07]  /*2430*/  IMAD.MOV.U32 R3, RZ, RZ, R21 ;  /* 0x000000ffff037224 */ /* 0x000fce00078e0015 */
[----:B-12--5:R-:W-:Y:S05]  /*2440*/  CALL.REL.NOINC `($__internal_6_$__cuda_sm20_rem_u64) ;  /* 0x00000004001c7944 */ /* 0x026fea0003c00000 */
.L_x_337:
[----:B------:R-:W-:Y:S05]  /*2450*/  BSYNC.RECONVERGENT B2 ;  /* 0x0000000000027941 */ /* 0x000fea0003800200 */
.L_x_335:
        /* <DEDUP_REMOVED lines=10> */
.L_x_334:
[----:B------:R-:W-:Y:S05]  /*2500*/  BSYNC.RECONVERGENT B1 ;  /* 0x0000000000017941 */ /* 0x000fea0003800200 */
.L_x_333:
        /* <DEDUP_REMOVED lines=25> */
.L_x_340:
[----:B------:R-:W-:Y:S01]  /*26a0*/  MOV R4, R16 ;  /* 0x0000001000047202 */ /* 0x000fe20000000f00 */
[----:B------:R-:W-:Y:S01]  /*26b0*/  IMAD.MOV.U32 R3, RZ, RZ, R7 ;  /* 0x000000ffff037224 */ /* 0x000fe200078e0007 */
[----:B------:R-:W-:-:S07]  /*26c0*/  MOV R8, 0x26e0 ;  /* 0x000026e000087802 */ /* 0x000fce0000000f00 */
[----:B-12--5:R-:W-:Y:S05]  /*26d0*/  CALL.REL.NOINC `($__internal_6_$__cuda_sm20_rem_u64) ;  /* 0x0000000000787944 */ /* 0x026fea0003c00000 */
.L_x_341:
[----:B------:R-:W-:Y:S05]  /*26e0*/  BSYNC.RECONVERGENT B1 ;  /* 0x0000000000017941 */ /* 0x000fea0003800200 */
.L_x_339:
        /* <DEDUP_REMOVED lines=11> */
.L_x_293:
[----:B------:R-:W-:Y:S05]  /*27a0*/  BSYNC.RECONVERGENT B0 ;  /* 0x0000000000007941 */ /* 0x000fea0003800200 */
.L_x_291:
        /* <DEDUP_REMOVED lines=17> */
        .weak           $__internal_6_$__cuda_sm20_rem_u64
        .type           $__internal_6_$__cuda_sm20_rem_u64,@function
        .size           $__internal_6_$__cuda_sm20_rem_u64,(.L_x_357 - $__internal_6_$__cuda_sm20_rem_u64)
$__internal_6_$__cuda_sm20_rem_u64:
        /* <DEDUP_REMOVED lines=64> */
[----:B------:R-:W-:Y:S06]  /*2cc0*/  RET.REL.NODEC R8 `(ntt_forward) ;  /* 0xffffffd008cc7950 */ /* 0x000fec0003c3ffff */
.L_x_342:
        /* <DEDUP_REMOVED lines=11> */
.L_x_357:


//--------------------- .text.bit_reverse_permutation --------------------------
	.section	.text.bit_reverse_permutation,"ax",@progbits
	.align	128
        .global         bit_reverse_permutation
        .type           bit_reverse_permutation,@function
        .size           bit_reverse_permutation,(.L_x_365 - bit_reverse_permutation)
        .other          bit_reverse_permutation,@"STO_CUDA_ENTRY STV_DEFAULT"
bit_reverse_permutation:
.text.bit_reverse_permutation:
        /* <DEDUP_REMOVED lines=9> */
[----:B------:R-:W0:Y:S01]  /*0090*/  LDCU UR5, c[0x0][0x38c] ;  /* 0x00007180ff0577ac */ /* 0x000e220008000800 */
[----:B------:R-:W-:Y:S01]  /*00a0*/  IMAD.MOV.U32 R7, RZ, RZ, RZ ;  /* 0x000000ffff077224 */ /* 0x000fe200078e00ff */
[----:B0-----:R-:W-:-:S09]  /*00b0*/  UISETP.NE.AND UP0, UPT, UR5, URZ, UPT ;  /* 0x000000ff0500728c */ /* 0x001fd2000bf05270 */
[----:B------:R-:W-:Y:S05]  /*00c0*/  BRA.U !UP0, `(.L_x_343) ;  /* 0x0000000508cc7547 */ /* 0x000fea000b800000 */
[----:B------:R-:W-:Y:S01]  /*00d0*/  UISETP.GE.U32.AND UP0, UPT, UR5, 0x4, UPT ;  /* 0x000000040500788c */ /* 0x000fe2000bf06070 */
[----:B------:R-:W-:Y:S01]  /*00e0*/  IMAD.MOV.U32 R7, RZ, RZ, RZ ;  /* 0x000000ffff077224 */ /* 0x000fe200078e00ff */
[----:B------:R-:W-:Y:S01]  /*00f0*/  ULOP3.LUT UR4, UR5, 0x3, URZ, 0xc0, !UPT ;  /* 0x0000000305047892 */ /* 0x000fe2000f8ec0ff */
[----:B------:R-:W-:-:S06]  /*0100*/  IMAD.MOV.U32 R2, RZ, RZ, R0 ;  /* 0x000000ffff027224 */ /* 0x000fcc00078e0000 */
[----:B------:R-:W-:Y:S05]  /*0110*/  BRA.U !UP0, `(.L_x_344) ;  /* 0x0000000508947547 */ /* 0x000fea000b800000 */
[----:B------:R-:W-:Y:S01]  /*0120*/  ULOP3.LUT UR5, UR5, 0xfffffffc, URZ, 0xc0, !UPT ;  /* 0xfffffffc05057892 */ /* 0x000fe2000f8ec0ff */
[----:B------:R-:W-:Y:S02]  /*0130*/  IMAD.MOV.U32 R7, RZ, RZ, RZ ;  /* 0x000000ffff077224 */ /* 0x000fe400078e00ff */
[----:B------:R-:W-:Y:S01]  /*0140*/  IMAD.MOV.U32 R2, RZ, RZ, R0 ;  /* 0x000000ffff027224 */ /* 0x000fe200078e0000 */
[----:B------:R-:W-:-:S04]  /*0150*/  UIADD3 UR5, UPT, UPT, -UR5, URZ, URZ ;  /* 0x000000ff05057290 */ /* 0x000fc8000fffe1ff */
[----:B------:R-:W-:-:S09]  /*0160*/  UISETP.GE.AND UP0, UPT, UR5, URZ, UPT ;  /* 0x000000ff0500728c */ /* 0x000fd2000bf06270 */
[----:B------:R-:W-:Y:S05]  /*0170*/  BRA.U UP0, `(.L_x_345) ;  /* 0x0000000500447547 */ /* 0x000fea000b800000 */
[----:B------:R-:W-:Y:S02]  /*0180*/  UIADD3 UR6, UPT, UPT, -UR5, URZ, URZ ;  /* 0x000000ff05067290 */ /* 0x000fe4000fffe1ff */
[----:B------:R-:W-:Y:S02]  /*0190*/  UPLOP3.LUT UP0, UPT, UPT, UPT, UPT, 0x80, 0x8 ;  /* 0x000000000008789c */ /* 0x000fe40003f0f070 */
[----:B------:R-:W-:-:S09]  /*01a0*/  UISETP.GT.AND UP1, UPT, UR6, 0xc, UPT ;  /* 0x0000000c0600788c */ /* 0x000fd2000bf24270 */
[----:B------:R-:W-:Y:S05]  /*01b0*/  BRA.U !UP1, `(.L_x_346) ;  /* 0x0000000109c07547 */ /* 0x000fea000b800000 */
[----:B------:R-:W-:-:S11]  /*01c0*/  UPLOP3.LUT UP0, UPT, UPT, UPT, UPT, 0x40, 0x4 ;  /* 0x000000000004789c */ /* 0x000fd60003f0e870 */
.L_x_347:
[C---:B------:R-:W-:Y:S01]  /*01d0*/  IMAD.SHL.U32 R3, R2.reuse, 0x4, RZ ;  /* 0x0000000402037824 */ /* 0x040fe200078e00ff */
[----:B------:R-:W-:Y:S01]  /*01e0*/  LOP3.LUT R5, R2, 0x2, RZ, 0xc0, !PT ;  /* 0x0000000202057812 */ /* 0x000fe200078ec0ff */
[----:B------:R-:W-:Y:S01]  /*01f0*/  UIADD3 UR5, UPT, UPT, UR5, 0x10, URZ ;  /* 0x0000001005057890 */ /* 0x000fe2000fffe0ff */
[--C-:B------:R-:W-:Y:S02]  /*0200*/  SHF.R.U32.HI R6, RZ, 0x3, R2.reuse ;  /* 0x00000003ff067819 */ /* 0x100fe40000011602 */
[----:B------:R-:W-:Y:S01]  /*0210*/  LOP3.LUT R4, R3, 0x4, RZ, 0xc0, !PT ;  /* 0x0000000403047812 */ /* 0x000fe200078ec0ff */
[----:B------:R-:W-:Y:S01]  /*0220*/  UISETP.GE.AND UP1, UPT, UR5, -0xc, UPT ;  /* 0xfffffff40500788c */ /* 0x000fe2000bf26270 */
[----:B------:R-:W-:Y:S02]  /*0230*/  SHF.R.U32.HI R3, RZ, 0x2, R2 ;  /* 0x00000002ff037819 */ /* 0x000fe40000011602 */
[----:B------:R-:W-:Y:S01]  /*0240*/  LOP3.LUT R6, R6, 0x1, RZ, 0xc0, !PT ;  /* 0x0000000106067812 */ /* 0x000fe200078ec0ff */
[----:B------:R-:W-:Y:S01]  /*0250*/  IMAD R4, R7, 0x8, R4 ;  /* 0x0000000807047824 */ /* 0x000fe200078e0204 */
[----:B------:R-:W-:-:S02]  /*0260*/  SHF.R.U32.HI R7, RZ, 0x4, R2 ;  /* 0x00000004ff077819 */ /* 0x000fc40000011602 */
[----:B------:R-:W-:Y:S02]  /*0270*/  LOP3.LUT R3, R3, 0x1, RZ, 0xc0, !PT ;  /* 0x0000000103037812 */ /* 0x000fe400078ec0ff */
[----:B------:R-:W-:Y:S01]  /*0280*/  SHF.R.U32.HI R9, RZ, 0x8, R2 ;  /* 0x00000008ff097819 */ /* 0x000fe20000011602 */
[----:B------:R-:W-:Y:S01]  /*0290*/  IMAD.SHL.U32 R8, R7, 0x4, RZ ;  /* 0x0000000407087824 */ /* 0x000fe200078e00ff */
[----:B------:R-:W-:Y:S02]  /*02a0*/  IADD3 R3, PT, PT, R3, R5, R4 ;  /* 0x0000000503037210 */ /* 0x000fe40007ffe004 */
[----:B------:R-:W-:Y:S02]  /*02b0*/  SHF.R.U32.HI R4, RZ, 0x6, R2 ;  /* 0x00000006ff047819 */ /* 0x000fe40000011602 */
[----:B------:R-:W-:Y:S01]  /*02c0*/  LOP3.LUT R8, R8, 0x4, RZ, 0xc0, !PT ;  /* 0x0000000408087812 */ /* 0x000fe200078ec0ff */
[----:B------:R-:W-:Y:S01]  /*02d0*/  IMAD R3, R3, 0x2, R6 ;  /* 0x0000000203037824 */ /* 0x000fe200078e0206 */
[----:B------:R-:W-:-:S02]  /*02e0*/  SHF.R.U32.HI R5, RZ, 0x7, R2 ;  /* 0x00000007ff057819 */ /* 0x000fc40000011602 */
[----:B------:R-:W-:Y:S01]  /*02f0*/  LOP3.LUT R6, R7, 0x2, RZ, 0xc0, !PT ;  /* 0x0000000207067812 */ /* 0x000fe200078ec0ff */
[----:B------:R-:W-:Y:S01]  /*0300*/  IMAD R3, R3, 0x8, R8 ;  /* 0x0000000803037824 */ /* 0x000fe200078e0208 */
[----:B------:R-:W-:Y:S02]  /*0310*/  LOP3.LUT R4, R4, 0x1, RZ, 0xc0, !PT ;  /* 0x0000000104047812 */ /* 0x000fe400078ec0ff */
[----:B------:R-:W-:Y:S01]  /*0320*/  LOP3.LUT R8, R5, 0x1, RZ, 0xc0, !PT ;  /* 0x0000000105087812 */ /* 0x000fe200078ec0ff */
[----:B------:R-:W-:Y:S01]  /*0330*/  IMAD.SHL.U32 R5, R9, 0x4, RZ ;  /* 0x0000000409057824 */ /* 0x000fe200078e00ff */
[----:B------:R-:W-:Y:S02]  /*0340*/  IADD3 R3, PT, PT, R4, R6, R3 ;  /* 0x0000000604037210 */ /* 0x000fe40007ffe003 */
[----:B------:R-:W-:Y:S02]  /*0350*/  SHF.R.U32.HI R7, RZ, 0xc, R2 ;  /* 0x0000000cff077819 */ /* 0x000fe40000011602 */
[----:B------:R-:W-:Y:S01]  /*0360*/  LOP3.LUT R4, R5, 0x4, RZ, 0xc0, !PT ;  /* 0x0000000405047812 */ /* 0x000fe200078ec0ff */
[----:B------:R-:W-:Y:S01]  /*0370*/  IMAD R3, R3, 0x2, R8 ;  /* 0x0000000203037824 */ /* 0x000fe200078e0208 */
[--C-:B------:R-:W-:Y:S01]  /*0380*/  SHF.R.U32.HI R5, RZ, 0xa, R2.reuse ;  /* 0x0000000aff057819 */ /* 0x100fe20000011602 */
[----:B------:R-:W-:Y:S01]  /*0390*/  IMAD.SHL.U32 R8, R7, 0x4, RZ ;  /* 0x0000000407087824 */ /* 0x000fe200078e00ff */
[----:B------:R-:W-:Y:S01]  /*03a0*/  SHF.R.U32.HI R6, RZ, 0xb, R2 ;  /* 0x0000000bff067819 */ /* 0x000fe20000011602 */
[----:B------:R-:W-:Y:S01]  /*03b0*/  IMAD R3, R3, 0x8, R4 ;  /* 0x0000000803037824 */ /* 0x000fe200078e0204 */
[----:B------:R-:W-:-:S02]  /*03c0*/  LOP3.LUT R4, R9, 0x2, RZ, 0xc0, !PT ;  /* 0x0000000209047812 */ /* 0x000fc400078ec0ff */
[----:B------:R-:W-:Y:S02]  /*03d0*/  LOP3.LUT R5, R5, 0x1, RZ, 0xc0, !PT ;  /* 0x0000000105057812 */ /* 0x000fe400078ec0ff */
[----:B------:R-:W-:Y:S02]  /*03e0*/  LOP3.LUT R6, R6, 0x1, RZ, 0xc0, !PT ;  /* 0x0000000106067812 */ /* 0x000fe400078ec0ff */
[----:B------:R-:W-:Y:S02]  /*03f0*/  IADD3 R3, PT, PT, R5, R4, R3 ;  /* 0x0000000405037210 */ /* 0x000fe40007ffe003 */
[----:B------:R-:W-:Y:S02]  /*0400*/  LOP3.LUT R8, R8, 0x4, RZ, 0xc0, !PT ;  /* 0x0000000408087812 */ /* 0x000fe400078ec0ff */
[----:B------:R-:W-:Y:S01]  /*0410*/  SHF.R.U32.HI R4, RZ, 0xe, R2 ;  /* 0x0000000eff047819 */ /* 0x000fe20000011602 */
[----:B------:R-:W-:Y:S01]  /*0420*/  IMAD R3, R3, 0x2, R6 ;  /* 0x0000000203037824 */ /* 0x000fe200078e0206 */
[----:B------:R-:W-:-:S02]  /*0430*/  SHF.R.U32.HI R5, RZ, 0xf, R2 ;  /* 0x0000000fff057819 */ /* 0x000fc40000011602 */
[----:B------:R-:W-:Y:S01]  /*0440*/  LOP3.LUT R6, R7, 0x2, RZ, 0xc0, !PT ;  /* 0x0000000207067812 */ /* 0x000fe200078ec0ff */
[----:B------:R-:W-:Y:S01]  /*0450*/  IMAD R3, R3, 0x8, R8 ;  /* 0x0000000803037824 */ /* 0x000fe200078e0208 */
[----:B------:R-:W-:Y:S02]  /*0460*/  LOP3.LUT R4, R4, 0x1, RZ, 0xc0, !PT ;  /* 0x0000000104047812 */ /* 0x000fe400078ec0ff */
[----:B------:R-:W-:Y:S02]  /*0470*/  LOP3.LUT R8, R5, 0x1, RZ, 0xc0, !PT ;  /* 0x0000000105087812 */ /* 0x000fe400078ec0ff */
[----:B------:R-:W-:Y:S02]  /*0480*/  IADD3 R3, PT, PT, R4, R6, R3 ;  /* 0x0000000604037210 */ /* 0x000fe40007ffe003 */
[----:B------:R-:W-:-:S03]  /*0490*/  SHF.R.U32.HI R2, RZ, 0x10, R2 ;  /* 0x00000010ff027819 */ /* 0x000fc60000011602 */
[----:B------:R-:W-:Y:S01]  /*04a0*/  IMAD R7, R3, 0x2, R8 ;  /* 0x0000000203077824 */ /* 0x000fe200078e0208 */
[----:B------:R-:W-:Y:S06]  /*04b0*/  BRA.U !UP1, `(.L_x_347) ;  /* 0xfffffffd09447547 */ /* 0x000fec000b83ffff */
.L_x_346:
[----:B------:R-:W-:-:S04]  /*04c0*/  UIADD3 UR6, UPT, UPT, -UR5, URZ, URZ ;  /* 0x000000ff05067290 */ /* 0x000fc8000fffe1ff */
[----:B------:R-:W-:-:S09]  /*04d0*/  UISETP.GT.AND UP1, UPT, UR6, 0x4, UPT ;  /* 0x000000040600788c */ /* 0x000fd2000bf24270 */
[----:B------:R-:W-:Y:S05]  /*04e0*/  BRA.U !UP1, `(.L_x_348) ;  /* 0x0000000109607547 */ /* 0x000fea000b800000 */
[C---:B------:R-:W-:Y:S01]  /*04f0*/  IMAD.SHL.U32 R3, R2.reuse, 0x4, RZ ;  /* 0x0000000402037824 */ /* 0x040fe200078e00ff */
[----:B------:R-:W-:Y:S01]  /*0500*/  LOP3.LUT R5, R2, 0x2, RZ, 0xc0, !PT ;  /* 0x0000000202057812 */ /* 0x000fe200078ec0ff */
[----:B------:R-:W-:Y:S01]  /*0510*/  UIADD3 UR5, UPT, UPT, UR5, 0x8, URZ ;  /* 0x0000000805057890 */ /* 0x000fe2000fffe0ff */
[--C-:B------:R-:W-:Y:S01]  /*0520*/  SHF.R.U32.HI R6, RZ, 0x3, R2.reuse ;  /* 0x00000003ff067819 */ /* 0x100fe20000011602 */
[----:B------:R-:W-:Y:S01]  /*0530*/  UPLOP3.LUT UP0, UPT, UPT, UPT, UPT, 0x40, 0x4 ;  /* 0x000000000004789c */ /* 0x000fe20003f0e870 */
[----:B------:R-:W-:Y:S02]  /*0540*/  LOP3.LUT R4, R3, 0x4, RZ, 0xc0, !PT ;  /* 0x0000000403047812 */ /* 0x000fe400078ec0ff */
[----:B------:R-:W-:Y:S02]  /*0550*/  SHF.R.U32.HI R3, RZ, 0x2, R2 ;  /* 0x00000002ff037819 */ /* 0x000fe40000011602 */
[----:B------:R-:W-:Y:S01]  /*0560*/  LOP3.LUT R6, R6, 0x1, RZ, 0xc0, !PT ;  /* 0x0000000106067812 */ /* 0x000fe200078ec0ff */
[----:B------:R-:W-:Y:S01]  /*0570*/  IMAD R4, R7, 0x8, R4 ;  /* 0x0000000807047824 */ /* 0x000fe200078e0204 */
[----:B------:R-:W-:-:S02]  /*0580*/  SHF.R.U32.HI R7, RZ, 0x4, R2 ;  /* 0x00000004ff077819 */ /* 0x000fc40000011602 */
[----:B------:R-:W-:-:S03]  /*0590*/  LOP3.LUT R3, R3, 0x1, RZ, 0xc0, !PT ;  /* 0x0000000103037812 */ /* 0x000fc600078ec0ff */
[----:B------:R-:W-:Y:S01]  /*05a0*/  IMAD.SHL.U32 R8, R7, 0x4, RZ ;  /* 0x0000000407087824 */ /* 0x000fe200078e00ff */
[----:B------:R-:W-:Y:S02]  /*05b0*/  IADD3 R3, PT, PT, R3, R5, R4 ;  /* 0x0000000503037210 */ /* 0x000fe40007ffe004 */
[----:B------:R-:W-:Y:S02]  /*05c0*/  SHF.R.U32.HI R4, RZ, 0x6, R2 ;  /* 0x00000006ff047819 */ /* 0x000fe40000011602 */
[----:B------:R-:W-:Y:S01]  /*05d0*/  LOP3.LUT R8, R8, 0x4, RZ, 0xc0, !PT ;  /* 0x0000000408087812 */ /* 0x000fe200078ec0ff */
[----:B------:R-:W-:Y:S01]  /*05e0*/  IMAD R3, R3, 0x2, R6 ;  /* 0x0000000203037824 */ /* 0x000fe200078e0206 */
[----:B------:R-:W-:Y:S02]  /*05f0*/  SHF.R.U32.HI R5, RZ, 0x7, R2 ;  /* 0x00000007ff057819 */ /* 0x000fe40000011602 */
[----:B------:R-:W-:Y:S01]  /*0600*/  LOP3.LUT R6, R7, 0x2, RZ, 0xc0, !PT ;  /* 0x0000000207067812 */ /* 0x000fe200078ec0ff */
[----:B------:R-:W-:Y:S01]  /*0610*/  IMAD R3, R3, 0x8, R8 ;  /* 0x0000000803037824 */ /* 0x000fe200078e0208 */
[----:B------:R-:W-:-:S02]  /*0620*/  LOP3.LUT R4, R4, 0x1, RZ, 0xc0, !PT ;  /* 0x0000000104047812 */ /* 0x000fc400078ec0ff */
[----:B------:R-:W-:Y:S02]  /*0630*/  LOP3.LUT R8, R5, 0x1, RZ, 0xc0, !PT ;  /* 0x0000000105087812 */ /* 0x000fe400078ec0ff */
[----:B------:R-:W-:Y:S02]  /*0640*/  IADD3 R3, PT, PT, R4, R6, R3 ;  /* 0x0000000604037210 */ /* 0x000fe40007ffe003 */
[----:B------:R-:W-:-:S03]  /*0650*/  SHF.R.U32.HI R2, RZ, 0x8, R2 ;  /* 0x00000008ff027819 */ /* 0x000fc60000011602 */
[----:B------:R-:W-:-:S07]  /*0660*/  IMAD R7, R3, 0x2, R8 ;  /* 0x0000000203077824 */ /* 0x000fce00078e0208 */
.L_x_348:
[----:B------:R-:W-:-:S09]  /*0670*/  UISETP.NE.OR UP0, UPT, UR5, URZ, UP0 ;  /* 0x000000ff0500728c */ /* 0x000fd20008705670 */
[----:B------:R-:W-:Y:S05]  /*0680*/  BRA.U !UP0, `(.L_x_344) ;  /* 0x0000000108387547 */ /* 0x000fea000b800000 */
.L_x_345:
[C---:B------:R-:W-:Y:S01]  /*0690*/  IMAD.SHL.U32 R3, R2.reuse, 0x4, RZ ;  /* 0x0000000402037824 */ /* 0x040fe200078e00ff */
[----:B------:R-:W-:Y:S01]  /*06a0*/  UIADD3 UR5, UPT, UPT, UR5, 0x4, URZ ;  /* 0x0000000405057890 */ /* 0x000fe2000fffe0ff */
[----:B------:R-:W-:Y:S02]  /*06b0*/  LOP3.LUT R5, R2, 0x2, RZ, 0xc0, !PT ;  /* 0x0000000202057812 */ /* 0x000fe400078ec0ff */
[--C-:B------:R-:W-:Y:S01]  /*06c0*/  SHF.R.U32.HI R6, RZ, 0x3, R2.reuse ;  /* 0x00000003ff067819 */ /* 0x100fe20000011602 */
[----:B------:R-:W-:Y:S01]  /*06d0*/  UISETP.NE.AND UP0, UPT, UR5, URZ, UPT ;  /* 0x000000ff0500728c */ /* 0x000fe2000bf05270 */
[----:B------:R-:W-:Y:S02]  /*06e0*/  LOP3.LUT R4, R3, 0x4, RZ, 0xc0, !PT ;  /* 0x0000000403047812 */ /* 0x000fe400078ec0ff */
[----:B------:R-:W-:Y:S02]  /*06f0*/  SHF.R.U32.HI R3, RZ, 0x2, R2 ;  /* 0x00000002ff037819 */ /* 0x000fe40000011602 */
[----:B------:R-:W-:Y:S01]  /*0700*/  LOP3.LUT R6, R6, 0x1, RZ, 0xc0, !PT ;  /* 0x0000000106067812 */ /* 0x000fe200078ec0ff */
[----:B------:R-:W-:Y:S01]  /*0710*/  IMAD R4, R7, 0x8, R4 ;  /* 0x0000000807047824 */ /* 0x000fe200078e0204 */
[----:B------:R-:W-:-:S02]  /*0720*/  LOP3.LUT R3, R3, 0x1, RZ, 0xc0, !PT ;  /* 0x0000000103037812 */ /* 0x000fc400078ec0ff */
[----:B------:R-:W-:Y:S02]  /*0730*/  SHF.R.U32.HI R2, RZ, 0x4, R2 ;  /* 0x00000004ff027819 */ /* 0x000fe40000011602 */
[----:B------:R-:W-:-:S05]  /*0740*/  IADD3 R3, PT, PT, R3, R5, R4 ;  /* 0x0000000503037210 */ /* 0x000fca0007ffe004 */
[----:B------:R-:W-:Y:S01]  /*0750*/  IMAD R7, R3, 0x2, R6 ;  /* 0x0000000203077824 */ /* 0x000fe200078e0206 */
[----:B------:R-:W-:Y:S06]  /*0760*/  BRA.U UP0, `(.L_x_345) ;  /* 0xfffffffd00c87547 */ /* 0x000fec000b83ffff */
.L_x_344:
[----:B------:R-:W-:-:S09]  /*0770*/  UISETP.NE.AND UP0, UPT, UR4, URZ, UPT ;  /* 0x000000ff0400728c */ /* 0x000fd2000bf05270 */
[----:B------:R-:W-:Y:S05]  /*0780*/  BRA.U !UP0, `(.L_x_343) ;  /* 0x00000001081c7547 */ /* 0x000fea000b800000 */
[----:B------:R-:W-:-:S12]  /*0790*/  UIADD3 UR4, UPT, UPT, -UR4, URZ, URZ ;  /* 0x000000ff04047290 */ /* 0x000fd8000fffe1ff */
.L_x_349:
[----:B------:R-:W-:Y:S01]  /*07a0*/  UIADD3 UR4, UPT, UPT, UR4, 0x1, URZ ;  /* 0x0000000104047890 */ /* 0x000fe2000fffe0ff */
[----:B------:R-:W-:Y:S02]  /*07b0*/  LOP3.LUT R4, R2, 0x1, RZ, 0xc0, !PT ;  /* 0x0000000102047812 */ /* 0x000fe400078ec0ff */
[----:B------:R-:W-:Y:S01]  /*07c0*/  SHF.R.U32.HI R2, RZ, 0x1, R2 ;  /* 0x00000001ff027819 */ /* 0x000fe20000011602 */
[----:B------:R-:W-:Y:S02]  /*07d0*/  UISETP.NE.AND UP0, UPT, UR4, URZ, UPT ;  /* 0x000000ff0400728c */ /* 0x000fe4000bf05270 */
[----:B------:R-:W-:-:S07]  /*07e0*/  IMAD R7, R7, 0x2, R4 ;  /* 0x0000000207077824 */ /* 0x000fce00078e0204 */
[----:B------:R-:W-:Y:S05]  /*07f0*/  BRA.U UP0, `(.L_x_349) ;  /* 0xfffffffd00e87547 */ /* 0x000fea000b83ffff */
.L_x_343:
[----:B------:R-:W-:-:S13]  /*0800*/  ISETP.GE.U32.AND P0, PT, R0, R7, PT ;  /* 0x000000070000720c */ /* 0x000fda0003f06070 */
[----:B------:R-:W-:Y:S05]  /*0810*/  @P0 EXIT ;  /* 0x000000000000094d */ /* 0x000fea0003800000 */
[----:B------:R-:W0:Y:S01]  /*0820*/  LDC.64 R2, c[0x0][0x380] ;  /* 0x0000e000ff027b82 */ /* 0x000e220000000a00 */
[----:B------:R-:W1:Y:S01]  /*0830*/  LDCU.64 UR4, c[0x0][0x358] ;  /* 0x00006b00ff0477ac */ /* 0x000e620008000a00 */
[----:B0-----:R-:W-:-:S04]  /*0840*/  IMAD.WIDE.U32 R6, R7, 0x8, R2 ;  /* 0x0000000807067825 */ /* 0x001fc800078e0002 */
[----:B------:R-:W-:Y:S01]  /*0850*/  IMAD.WIDE.U32 R2, R0, 0x8, R2 ;  /* 0x0000000800027825 */ /* 0x000fe200078e0002 */
[----:B-1----:R-:W2:Y:S04]  /*0860*/  LDG.E.64 R8, desc[UR4][R6.64] ;  /* 0x0000000406087981 */ /* 0x002ea8000c1e1b00 */
[----:B------:R-:W3:Y:S04]  /*0870*/  LDG.E.64 R4, desc[UR4][R2.64] ;  /* 0x0000000402047981 */ /* 0x000ee8000c1e1b00 */
[----:B--2---:R-:W-:Y:S04]  /*0880*/  STG.E.64 desc[UR4][R2.64], R8 ;  /* 0x0000000802007986 */ /* 0x004fe8000c101b04 */
[----:B---3--:R-:W-:Y:S01]  /*0890*/  STG.E.64 desc[UR4][R6.64], R4 ;  /* 0x0000000406007986 */ /* 0x008fe2000c101b04 */
[----:B------:R-:W-:Y:S05]  /*08a0*/  EXIT ;  /* 0x000000000000794d */ /* 0x000fea0003800000 */
.L_x_350:
        /* <DEDUP_REMOVED lines=13> */
.L_x_365:


//--------------------- .nv.shared.reserved.0     --------------------------
	.section	.nv.shared.reserved.0,"aw",@nobits
	.weak		__nv_reservedSMEM_offset_0_alias
	.size		__nv_reservedSMEM_offset_0_alias, 0, 64
	.other		__nv_reservedSMEM_offset_0_alias,@"STO_CUDA_RESERVED_SHARED STV_DEFAULT"
__nv_reservedSMEM_offset_0_alias:
	.zero		0
	.zero		64


//--------------------- .nv.constant0.ntt_pointwise_multiply_batched --------------------------
	.section	.nv.constant0.ntt_pointwise_multiply_batched,"a",@progbits
	.sectionflags	@""
	.align	4
.nv.constant0.ntt_pointwise_multiply_batched:
	.zero		936


//--------------------- .nv.constant0.ntt_inverse_batched --------------------------
	.section	.nv.constant0.ntt_inverse_batched,"a",@progbits
	.sectionflags	@""
	.align	4
.nv.constant0.ntt_inverse_batched:
	.zero		936


//--------------------- .nv.constant0.ntt_forward_batched --------------------------
	.section	.nv.constant0.ntt_forward_batched,"a",@progbits
	.sectionflags	@""
	.align	4
.nv.constant0.ntt_forward_batched:
	.zero		936


//--------------------- .nv.constant0.ntt_scalar_multiply --------------------------
	.section	.nv.constant0.ntt_scalar_multiply,"a",@progbits
	.sectionflags	@""
	.align	4
.nv.constant0.ntt_scalar_multiply:
	.zero		928


//--------------------- .nv.constant0.ntt_pointwise_multiply --------------------------
	.section	.nv.constant0.ntt_pointwise_multiply,"a",@progbits
	.sectionflags	@""
	.align	4
.nv.constant0.ntt_pointwise_multiply:
	.zero		936


//--------------------- .nv.constant0.ntt_inverse --------------------------
	.section	.nv.constant0.ntt_inverse,"a",@progbits
	.sectionflags	@""
	.align	4
.nv.constant0.ntt_inverse:
	.zero		936


//--------------------- .nv.constant0.ntt_forward --------------------------
	.section	.nv.constant0.ntt_forward,"a",@progbits
	.sectionflags	@""
	.align	4
.nv.constant0.ntt_forward:
	.zero		936


//--------------------- .nv.constant0.bit_reverse_permutation --------------------------
	.section	.nv.constant0.bit_reverse_permutation,"a",@progbits
	.sectionflags	@""
	.align	4
.nv.constant0.bit_reverse_permutation:
	.zero		912


//--------------------- SYMBOLS --------------------------

	.type		.nv.reservedSmem.offset0,@object
	.size		.nv.reservedSmem.offset0,0x4
